//
// Generated by NVIDIA NVVM Compiler
//
// Compiler Build ID: CL-36424714
// Cuda compilation tools, release 13.0, V13.0.88
// Based on NVVM 20.0.0
//

.version 9.0
.target sm_100
.address_size 64

	// .globl	_Z18preprocess_nb_gridPiS_S_S_PdS0_S0_ddddddiiiS_S_S_S0_iiiii

.visible .entry _Z18preprocess_nb_gridPiS_S_S_PdS0_S0_ddddddiiiS_S_S_S0_iiiii(
	.param .u64 .ptr .align 1 _Z18preprocess_nb_gridPiS_S_S_PdS0_S0_ddddddiiiS_S_S_S0_iiiii_param_0,
	.param .u64 .ptr .align 1 _Z18preprocess_nb_gridPiS_S_S_PdS0_S0_ddddddiiiS_S_S_S0_iiiii_param_1,
	.param .u64 .ptr .align 1 _Z18preprocess_nb_gridPiS_S_S_PdS0_S0_ddddddiiiS_S_S_S0_iiiii_param_2,
	.param .u64 .ptr .align 1 _Z18preprocess_nb_gridPiS_S_S_PdS0_S0_ddddddiiiS_S_S_S0_iiiii_param_3,
	.param .u64 .ptr .align 1 _Z18preprocess_nb_gridPiS_S_S_PdS0_S0_ddddddiiiS_S_S_S0_iiiii_param_4,
	.param .u64 .ptr .align 1 _Z18preprocess_nb_gridPiS_S_S_PdS0_S0_ddddddiiiS_S_S_S0_iiiii_param_5,
	.param .u64 .ptr .align 1 _Z18preprocess_nb_gridPiS_S_S_PdS0_S0_ddddddiiiS_S_S_S0_iiiii_param_6,
	.param .f64 _Z18preprocess_nb_gridPiS_S_S_PdS0_S0_ddddddiiiS_S_S_S0_iiiii_param_7,
	.param .f64 _Z18preprocess_nb_gridPiS_S_S_PdS0_S0_ddddddiiiS_S_S_S0_iiiii_param_8,
	.param .f64 _Z18preprocess_nb_gridPiS_S_S_PdS0_S0_ddddddiiiS_S_S_S0_iiiii_param_9,
	.param .f64 _Z18preprocess_nb_gridPiS_S_S_PdS0_S0_ddddddiiiS_S_S_S0_iiiii_param_10,
	.param .f64 _Z18preprocess_nb_gridPiS_S_S_PdS0_S0_ddddddiiiS_S_S_S0_iiiii_param_11,
	.param .f64 _Z18preprocess_nb_gridPiS_S_S_PdS0_S0_ddddddiiiS_S_S_S0_iiiii_param_12,
	.param .u32 _Z18preprocess_nb_gridPiS_S_S_PdS0_S0_ddddddiiiS_S_S_S0_iiiii_param_13,
	.param .u32 _Z18preprocess_nb_gridPiS_S_S_PdS0_S0_ddddddiiiS_S_S_S0_iiiii_param_14,
	.param .u32 _Z18preprocess_nb_gridPiS_S_S_PdS0_S0_ddddddiiiS_S_S_S0_iiiii_param_15,
	.param .u64 .ptr .align 1 _Z18preprocess_nb_gridPiS_S_S_PdS0_S0_ddddddiiiS_S_S_S0_iiiii_param_16,
	.param .u64 .ptr .align 1 _Z18preprocess_nb_gridPiS_S_S_PdS0_S0_ddddddiiiS_S_S_S0_iiiii_param_17,
	.param .u64 .ptr .align 1 _Z18preprocess_nb_gridPiS_S_S_PdS0_S0_ddddddiiiS_S_S_S0_iiiii_param_18,
	.param .u64 .ptr .align 1 _Z18preprocess_nb_gridPiS_S_S_PdS0_S0_ddddddiiiS_S_S_S0_iiiii_param_19,
	.param .u32 _Z18preprocess_nb_gridPiS_S_S_PdS0_S0_ddddddiiiS_S_S_S0_iiiii_param_20,
	.param .u32 _Z18preprocess_nb_gridPiS_S_S_PdS0_S0_ddddddiiiS_S_S_S0_iiiii_param_21,
	.param .u32 _Z18preprocess_nb_gridPiS_S_S_PdS0_S0_ddddddiiiS_S_S_S0_iiiii_param_22,
	.param .u32 _Z18preprocess_nb_gridPiS_S_S_PdS0_S0_ddddddiiiS_S_S_S0_iiiii_param_23,
	.param .u32 _Z18preprocess_nb_gridPiS_S_S_PdS0_S0_ddddddiiiS_S_S_S0_iiiii_param_24
)
{
	.reg .pred 	%p<92>;
	.reg .b32 	%r<169>;
	.reg .b64 	%rd<81>;
	.reg .b64 	%fd<111>;

	ld.param.u64 	%rd13, [_Z18preprocess_nb_gridPiS_S_S_PdS0_S0_ddddddiiiS_S_S_S0_iiiii_param_0];
	ld.param.u64 	%rd14, [_Z18preprocess_nb_gridPiS_S_S_PdS0_S0_ddddddiiiS_S_S_S0_iiiii_param_1];
	ld.param.u64 	%rd15, [_Z18preprocess_nb_gridPiS_S_S_PdS0_S0_ddddddiiiS_S_S_S0_iiiii_param_2];
	ld.param.u64 	%rd16, [_Z18preprocess_nb_gridPiS_S_S_PdS0_S0_ddddddiiiS_S_S_S0_iiiii_param_3];
	ld.param.u64 	%rd19, [_Z18preprocess_nb_gridPiS_S_S_PdS0_S0_ddddddiiiS_S_S_S0_iiiii_param_4];
	ld.param.f64 	%fd33, [_Z18preprocess_nb_gridPiS_S_S_PdS0_S0_ddddddiiiS_S_S_S0_iiiii_param_8];
	ld.param.f64 	%fd34, [_Z18preprocess_nb_gridPiS_S_S_PdS0_S0_ddddddiiiS_S_S_S0_iiiii_param_9];
	ld.param.f64 	%fd35, [_Z18preprocess_nb_gridPiS_S_S_PdS0_S0_ddddddiiiS_S_S_S0_iiiii_param_10];
	ld.param.f64 	%fd36, [_Z18preprocess_nb_gridPiS_S_S_PdS0_S0_ddddddiiiS_S_S_S0_iiiii_param_11];
	ld.param.f64 	%fd37, [_Z18preprocess_nb_gridPiS_S_S_PdS0_S0_ddddddiiiS_S_S_S0_iiiii_param_12];
	ld.param.u32 	%r75, [_Z18preprocess_nb_gridPiS_S_S_PdS0_S0_ddddddiiiS_S_S_S0_iiiii_param_13];
	ld.param.u32 	%r76, [_Z18preprocess_nb_gridPiS_S_S_PdS0_S0_ddddddiiiS_S_S_S0_iiiii_param_14];
	ld.param.u64 	%rd20, [_Z18preprocess_nb_gridPiS_S_S_PdS0_S0_ddddddiiiS_S_S_S0_iiiii_param_17];
	ld.param.u64 	%rd21, [_Z18preprocess_nb_gridPiS_S_S_PdS0_S0_ddddddiiiS_S_S_S0_iiiii_param_18];
	ld.param.u64 	%rd22, [_Z18preprocess_nb_gridPiS_S_S_PdS0_S0_ddddddiiiS_S_S_S0_iiiii_param_19];
	ld.param.u32 	%r77, [_Z18preprocess_nb_gridPiS_S_S_PdS0_S0_ddddddiiiS_S_S_S0_iiiii_param_20];
	ld.param.u32 	%r78, [_Z18preprocess_nb_gridPiS_S_S_PdS0_S0_ddddddiiiS_S_S_S0_iiiii_param_21];
	ld.param.u32 	%r79, [_Z18preprocess_nb_gridPiS_S_S_PdS0_S0_ddddddiiiS_S_S_S0_iiiii_param_22];
	ld.param.u32 	%r80, [_Z18preprocess_nb_gridPiS_S_S_PdS0_S0_ddddddiiiS_S_S_S0_iiiii_param_23];
	ld.param.u32 	%r81, [_Z18preprocess_nb_gridPiS_S_S_PdS0_S0_ddddddiiiS_S_S_S0_iiiii_param_24];
	cvta.to.global.u64 	%rd1, %rd19;
	cvta.to.global.u64 	%rd2, %rd22;
	cvta.to.global.u64 	%rd3, %rd20;
	cvta.to.global.u64 	%rd4, %rd21;
	mov.u32 	%r82, %ctaid.x;
	mov.u32 	%r83, %ntid.x;
	mov.u32 	%r84, %tid.x;
	mad.lo.s32 	%r1, %r82, %r83, %r84;
	setp.ge.s32 	%p3, %r1, %r81;
	@%p3 bra 	$L__BB0_45;
	setp.ge.s32 	%p4, %r1, %r77;
	@%p4 bra 	$L__BB0_3;
	shl.b32 	%r96, %r1, 2;
	cvta.to.global.u64 	%rd32, %rd13;
	mul.wide.s32 	%rd33, %r96, 4;
	add.s64 	%rd34, %rd32, %rd33;
	ld.global.u32 	%r151, [%rd34];
	ld.global.u32 	%r152, [%rd34+4];
	ld.global.u32 	%r153, [%rd34+8];
	ld.global.u32 	%r154, [%rd34+12];
	mov.pred 	%p90, 0;
	mov.pred 	%p91, %p90;
	bra.uni 	$L__BB0_9;
$L__BB0_3:
	add.s32 	%r6, %r78, %r77;
	setp.ge.s32 	%p5, %r1, %r6;
	@%p5 bra 	$L__BB0_5;
	sub.s32 	%r93, %r1, %r77;
	mul.lo.s32 	%r94, %r93, 5;
	cvta.to.global.u64 	%rd29, %rd14;
	mul.wide.s32 	%rd30, %r94, 4;
	add.s64 	%rd31, %rd29, %rd30;
	ld.global.u32 	%r151, [%rd31];
	ld.global.u32 	%r152, [%rd31+4];
	ld.global.u32 	%r153, [%rd31+8];
	ld.global.u32 	%r154, [%rd31+12];
	ld.global.u32 	%r155, [%rd31+16];
	mov.pred 	%p91, 0;
	mov.pred 	%p90, -1;
	bra.uni 	$L__BB0_9;
$L__BB0_5:
	add.s32 	%r12, %r6, %r79;
	setp.ge.s32 	%p6, %r1, %r12;
	@%p6 bra 	$L__BB0_7;
	sub.s32 	%r90, %r1, %r6;
	mul.lo.s32 	%r91, %r90, 6;
	cvta.to.global.u64 	%rd26, %rd15;
	mul.wide.s32 	%rd27, %r91, 4;
	add.s64 	%rd28, %rd26, %rd27;
	ld.global.u32 	%r151, [%rd28];
	ld.global.u32 	%r152, [%rd28+4];
	ld.global.u32 	%r153, [%rd28+8];
	ld.global.u32 	%r154, [%rd28+12];
	ld.global.u32 	%r155, [%rd28+16];
	ld.global.u32 	%r156, [%rd28+20];
	mov.pred 	%p91, -1;
	mov.pred 	%p90, 0;
	bra.uni 	$L__BB0_9;
$L__BB0_7:
	add.s32 	%r86, %r12, %r80;
	setp.ge.s32 	%p8, %r1, %r86;
	mov.pred 	%p90, 0;
	mov.pred 	%p91, %p90;
	@%p8 bra 	$L__BB0_9;
	sub.s32 	%r87, %r1, %r12;
	shl.b32 	%r88, %r87, 3;
	cvta.to.global.u64 	%rd23, %rd16;
	mul.wide.s32 	%rd24, %r88, 4;
	add.s64 	%rd25, %rd23, %rd24;
	ld.global.u32 	%r151, [%rd25];
	ld.global.u32 	%r152, [%rd25+4];
	ld.global.u32 	%r153, [%rd25+8];
	ld.global.u32 	%r154, [%rd25+12];
	ld.global.u32 	%r155, [%rd25+16];
	ld.global.u32 	%r156, [%rd25+20];
	ld.global.u32 	%r157, [%rd25+24];
	ld.global.u32 	%r158, [%rd25+28];
$L__BB0_9:
	setp.lt.s32 	%p15, %r1, %r77;
	mul.lo.s32 	%r97, %r151, 3;
	mul.wide.s32 	%rd35, %r97, 8;
	add.s64 	%rd36, %rd1, %rd35;
	ld.global.f64 	%fd38, [%rd36];
	min.f64 	%fd39, %fd38, 0d412E848000000000;
	max.f64 	%fd40, %fd38, 0dC12E848000000000;
	ld.global.f64 	%fd41, [%rd36+8];
	min.f64 	%fd42, %fd41, 0d412E848000000000;
	max.f64 	%fd43, %fd41, 0dC12E848000000000;
	ld.global.f64 	%fd44, [%rd36+16];
	min.f64 	%fd45, %fd44, 0d412E848000000000;
	max.f64 	%fd46, %fd44, 0dC12E848000000000;
	mul.lo.s32 	%r98, %r152, 3;
	mul.wide.s32 	%rd37, %r98, 8;
	add.s64 	%rd38, %rd1, %rd37;
	ld.global.f64 	%fd47, [%rd38];
	setp.gt.f64 	%p16, %fd39, %fd47;
	selp.f64 	%fd48, %fd47, %fd39, %p16;
	setp.lt.f64 	%p17, %fd40, %fd47;
	selp.f64 	%fd49, %fd47, %fd40, %p17;
	ld.global.f64 	%fd50, [%rd38+8];
	setp.gt.f64 	%p18, %fd42, %fd50;
	selp.f64 	%fd51, %fd50, %fd42, %p18;
	setp.lt.f64 	%p19, %fd43, %fd50;
	selp.f64 	%fd52, %fd50, %fd43, %p19;
	ld.global.f64 	%fd53, [%rd38+16];
	setp.gt.f64 	%p20, %fd45, %fd53;
	selp.f64 	%fd54, %fd53, %fd45, %p20;
	setp.lt.f64 	%p21, %fd46, %fd53;
	selp.f64 	%fd55, %fd53, %fd46, %p21;
	mul.lo.s32 	%r99, %r153, 3;
	mul.wide.s32 	%rd39, %r99, 8;
	add.s64 	%rd40, %rd1, %rd39;
	ld.global.f64 	%fd56, [%rd40];
	setp.gt.f64 	%p22, %fd48, %fd56;
	selp.f64 	%fd57, %fd56, %fd48, %p22;
	setp.lt.f64 	%p23, %fd49, %fd56;
	selp.f64 	%fd58, %fd56, %fd49, %p23;
	ld.global.f64 	%fd59, [%rd40+8];
	setp.gt.f64 	%p24, %fd51, %fd59;
	selp.f64 	%fd60, %fd59, %fd51, %p24;
	setp.lt.f64 	%p25, %fd52, %fd59;
	selp.f64 	%fd61, %fd59, %fd52, %p25;
	ld.global.f64 	%fd62, [%rd40+16];
	setp.gt.f64 	%p26, %fd54, %fd62;
	selp.f64 	%fd63, %fd62, %fd54, %p26;
	setp.lt.f64 	%p27, %fd55, %fd62;
	selp.f64 	%fd64, %fd62, %fd55, %p27;
	mul.lo.s32 	%r100, %r154, 3;
	mul.wide.s32 	%rd41, %r100, 8;
	add.s64 	%rd42, %rd1, %rd41;
	ld.global.f64 	%fd65, [%rd42];
	setp.gt.f64 	%p28, %fd57, %fd65;
	selp.f64 	%fd108, %fd65, %fd57, %p28;
	setp.lt.f64 	%p29, %fd58, %fd65;
	selp.f64 	%fd106, %fd65, %fd58, %p29;
	ld.global.f64 	%fd66, [%rd42+8];
	setp.gt.f64 	%p30, %fd60, %fd66;
	selp.f64 	%fd109, %fd66, %fd60, %p30;
	setp.lt.f64 	%p31, %fd61, %fd66;
	selp.f64 	%fd105, %fd66, %fd61, %p31;
	ld.global.f64 	%fd67, [%rd42+16];
	setp.gt.f64 	%p32, %fd63, %fd67;
	selp.f64 	%fd110, %fd67, %fd63, %p32;
	setp.lt.f64 	%p33, %fd64, %fd67;
	selp.f64 	%fd107, %fd67, %fd64, %p33;
	@%p15 bra 	$L__BB0_13;
	mul.lo.s32 	%r101, %r155, 3;
	mul.wide.s32 	%rd43, %r101, 8;
	add.s64 	%rd44, %rd1, %rd43;
	ld.global.f64 	%fd68, [%rd44];
	setp.gt.f64 	%p34, %fd108, %fd68;
	selp.f64 	%fd108, %fd68, %fd108, %p34;
	setp.lt.f64 	%p35, %fd106, %fd68;
	selp.f64 	%fd106, %fd68, %fd106, %p35;
	ld.global.f64 	%fd69, [%rd44+8];
	setp.gt.f64 	%p36, %fd109, %fd69;
	selp.f64 	%fd109, %fd69, %fd109, %p36;
	setp.lt.f64 	%p37, %fd105, %fd69;
	selp.f64 	%fd105, %fd69, %fd105, %p37;
	ld.global.f64 	%fd70, [%rd44+16];
	setp.gt.f64 	%p38, %fd110, %fd70;
	selp.f64 	%fd110, %fd70, %fd110, %p38;
	setp.lt.f64 	%p39, %fd107, %fd70;
	selp.f64 	%fd107, %fd70, %fd107, %p39;
	@%p90 bra 	$L__BB0_13;
	mul.lo.s32 	%r102, %r156, 3;
	mul.wide.s32 	%rd45, %r102, 8;
	add.s64 	%rd46, %rd1, %rd45;
	ld.global.f64 	%fd71, [%rd46];
	setp.gt.f64 	%p40, %fd108, %fd71;
	selp.f64 	%fd108, %fd71, %fd108, %p40;
	setp.lt.f64 	%p41, %fd106, %fd71;
	selp.f64 	%fd106, %fd71, %fd106, %p41;
	ld.global.f64 	%fd72, [%rd46+8];
	setp.gt.f64 	%p42, %fd109, %fd72;
	selp.f64 	%fd109, %fd72, %fd109, %p42;
	setp.lt.f64 	%p43, %fd105, %fd72;
	selp.f64 	%fd105, %fd72, %fd105, %p43;
	ld.global.f64 	%fd73, [%rd46+16];
	setp.gt.f64 	%p44, %fd110, %fd73;
	selp.f64 	%fd110, %fd73, %fd110, %p44;
	setp.lt.f64 	%p45, %fd107, %fd73;
	selp.f64 	%fd107, %fd73, %fd107, %p45;
	@%p91 bra 	$L__BB0_13;
	mul.lo.s32 	%r103, %r157, 3;
	mul.wide.s32 	%rd47, %r103, 8;
	add.s64 	%rd48, %rd1, %rd47;
	ld.global.f64 	%fd74, [%rd48];
	setp.gt.f64 	%p46, %fd108, %fd74;
	selp.f64 	%fd75, %fd74, %fd108, %p46;
	setp.lt.f64 	%p47, %fd106, %fd74;
	selp.f64 	%fd76, %fd74, %fd106, %p47;
	ld.global.f64 	%fd77, [%rd48+8];
	setp.gt.f64 	%p48, %fd109, %fd77;
	selp.f64 	%fd78, %fd77, %fd109, %p48;
	setp.lt.f64 	%p49, %fd105, %fd77;
	selp.f64 	%fd79, %fd77, %fd105, %p49;
	ld.global.f64 	%fd80, [%rd48+16];
	setp.gt.f64 	%p50, %fd110, %fd80;
	selp.f64 	%fd81, %fd80, %fd110, %p50;
	setp.lt.f64 	%p51, %fd107, %fd80;
	selp.f64 	%fd82, %fd80, %fd107, %p51;
	mul.lo.s32 	%r104, %r158, 3;
	mul.wide.s32 	%rd49, %r104, 8;
	add.s64 	%rd50, %rd1, %rd49;
	ld.global.f64 	%fd83, [%rd50];
	setp.gt.f64 	%p52, %fd75, %fd83;
	selp.f64 	%fd108, %fd83, %fd75, %p52;
	setp.lt.f64 	%p53, %fd76, %fd83;
	selp.f64 	%fd106, %fd83, %fd76, %p53;
	ld.global.f64 	%fd84, [%rd50+8];
	setp.gt.f64 	%p54, %fd78, %fd84;
	selp.f64 	%fd109, %fd84, %fd78, %p54;
	setp.lt.f64 	%p55, %fd79, %fd84;
	selp.f64 	%fd105, %fd84, %fd79, %p55;
	ld.global.f64 	%fd85, [%rd50+16];
	setp.gt.f64 	%p56, %fd81, %fd85;
	selp.f64 	%fd110, %fd85, %fd81, %p56;
	setp.lt.f64 	%p57, %fd82, %fd85;
	selp.f64 	%fd107, %fd85, %fd82, %p57;
$L__BB0_13:
	ld.param.f64 	%fd104, [_Z18preprocess_nb_gridPiS_S_S_PdS0_S0_ddddddiiiS_S_S_S0_iiiii_param_7];
	sub.f64 	%fd86, %fd108, %fd35;
	div.rn.f64 	%fd87, %fd86, %fd104;
	cvt.rmi.f64.f64 	%fd88, %fd87;
	cvt.rzi.s32.f64 	%r35, %fd88;
	sub.f64 	%fd89, %fd106, %fd35;
	div.rn.f64 	%fd31, %fd89, %fd104;
	sub.f64 	%fd90, %fd109, %fd36;
	div.rn.f64 	%fd91, %fd90, %fd33;
	cvt.rmi.f64.f64 	%fd92, %fd91;
	cvt.rzi.s32.f64 	%r36, %fd92;
	sub.f64 	%fd93, %fd105, %fd36;
	div.rn.f64 	%fd94, %fd93, %fd33;
	cvt.rmi.f64.f64 	%fd95, %fd94;
	cvt.rzi.s32.f64 	%r37, %fd95;
	sub.f64 	%fd96, %fd110, %fd37;
	div.rn.f64 	%fd97, %fd96, %fd34;
	cvt.rmi.f64.f64 	%fd98, %fd97;
	cvt.rzi.s32.f64 	%r159, %fd98;
	sub.f64 	%fd99, %fd107, %fd37;
	div.rn.f64 	%fd100, %fd99, %fd34;
	cvt.rmi.f64.f64 	%fd101, %fd100;
	cvt.rzi.s32.f64 	%r39, %fd101;
	setp.gt.s32 	%p58, %r159, %r39;
	@%p58 bra 	$L__BB0_31;
	cvt.rmi.f64.f64 	%fd102, %fd31;
	cvt.rzi.s32.f64 	%r40, %fd102;
	sub.s32 	%r41, %r40, %r35;
	add.s32 	%r105, %r41, 1;
	and.b32  	%r42, %r105, 7;
	add.s32 	%r43, %r42, -1;
	and.b32  	%r44, %r105, 3;
	and.b32  	%r45, %r105, 1;
	and.b32  	%r106, %r105, -8;
	neg.s32 	%r46, %r106;
$L__BB0_15:
	setp.gt.s32 	%p59, %r36, %r37;
	@%p59 bra 	$L__BB0_30;
	mul.lo.s32 	%r48, %r159, %r76;
	mov.u32 	%r160, %r36;
$L__BB0_17:
	mov.u32 	%r49, %r160;
	setp.lt.s32 	%p60, %r40, %r35;
	@%p60 bra 	$L__BB0_29;
	setp.lt.u32 	%p61, %r41, 7;
	add.s32 	%r107, %r49, %r48;
	mul.lo.s32 	%r50, %r107, %r75;
	mov.u32 	%r164, %r35;
	@%p61 bra 	$L__BB0_21;
	add.s32 	%r162, %r35, %r50;
	mov.u32 	%r161, %r46;
	mov.u32 	%r164, %r35;
$L__BB0_20:
	.pragma "nounroll";
	mul.wide.s32 	%rd51, %r162, 4;
	add.s64 	%rd52, %rd4, %rd51;
	st.global.u32 	[%rd52], %r1;
	st.global.u32 	[%rd52+4], %r1;
	st.global.u32 	[%rd52+8], %r1;
	st.global.u32 	[%rd52+12], %r1;
	st.global.u32 	[%rd52+16], %r1;
	st.global.u32 	[%rd52+20], %r1;
	st.global.u32 	[%rd52+24], %r1;
	st.global.u32 	[%rd52+28], %r1;
	add.s32 	%r164, %r164, 8;
	add.s32 	%r162, %r162, 8;
	add.s32 	%r161, %r161, 8;
	setp.ne.s32 	%p62, %r161, 0;
	@%p62 bra 	$L__BB0_20;
$L__BB0_21:
	setp.eq.s32 	%p63, %r42, 0;
	@%p63 bra 	$L__BB0_29;
	setp.lt.u32 	%p64, %r43, 3;
	@%p64 bra 	$L__BB0_24;
	add.s32 	%r108, %r164, %r50;
	mul.wide.s32 	%rd53, %r108, 4;
	add.s64 	%rd54, %rd4, %rd53;
	st.global.u32 	[%rd54], %r1;
	st.global.u32 	[%rd54+4], %r1;
	st.global.u32 	[%rd54+8], %r1;
	st.global.u32 	[%rd54+12], %r1;
	add.s32 	%r164, %r164, 4;
$L__BB0_24:
	setp.eq.s32 	%p65, %r44, 0;
	@%p65 bra 	$L__BB0_29;
	setp.eq.s32 	%p66, %r44, 1;
	@%p66 bra 	$L__BB0_27;
	add.s32 	%r109, %r164, %r50;
	mul.wide.s32 	%rd55, %r109, 4;
	add.s64 	%rd56, %rd4, %rd55;
	st.global.u32 	[%rd56], %r1;
	st.global.u32 	[%rd56+4], %r1;
	add.s32 	%r164, %r164, 2;
$L__BB0_27:
	setp.eq.s32 	%p67, %r45, 0;
	@%p67 bra 	$L__BB0_29;
	add.s32 	%r110, %r164, %r50;
	mul.wide.s32 	%rd57, %r110, 4;
	add.s64 	%rd58, %rd4, %rd57;
	st.global.u32 	[%rd58], %r1;
$L__BB0_29:
	add.s32 	%r160, %r49, 1;
	setp.ne.s32 	%p68, %r49, %r37;
	@%p68 bra 	$L__BB0_17;
$L__BB0_30:
	add.s32 	%r64, %r159, 1;
	setp.ne.s32 	%p69, %r159, %r39;
	mov.u32 	%r159, %r64;
	@%p69 bra 	$L__BB0_15;
$L__BB0_31:
	ld.param.u64 	%rd80, [_Z18preprocess_nb_gridPiS_S_S_PdS0_S0_ddddddiiiS_S_S_S0_iiiii_param_16];
	cvta.to.global.u64 	%rd59, %rd80;
	setp.lt.s32 	%p70, %r1, %r77;
	mul.wide.s32 	%rd60, %r151, 4;
	add.s64 	%rd5, %rd59, %rd60;
	ld.global.u32 	%r111, [%rd5];
	setp.eq.s32 	%p71, %r111, 1;
	selp.u32 	%r112, 1, 0, %p71;
	mul.wide.s32 	%rd61, %r152, 4;
	add.s64 	%rd6, %rd59, %rd61;
	ld.global.u32 	%r113, [%rd6];
	setp.eq.s32 	%p72, %r113, 1;
	selp.u32 	%r114, 1, 0, %p72;
	add.s32 	%r115, %r112, %r114;
	mul.wide.s32 	%rd62, %r153, 4;
	add.s64 	%rd7, %rd59, %rd62;
	ld.global.u32 	%r116, [%rd7];
	setp.eq.s32 	%p73, %r116, 1;
	selp.u32 	%r117, 1, 0, %p73;
	add.s32 	%r118, %r115, %r117;
	mul.wide.s32 	%rd63, %r154, 4;
	add.s64 	%rd8, %rd59, %rd63;
	ld.global.u32 	%r119, [%rd8];
	setp.eq.s32 	%p74, %r119, 1;
	selp.u32 	%r120, 1, 0, %p74;
	add.s32 	%r167, %r118, %r120;
	mul.wide.s32 	%rd64, %r155, 4;
	add.s64 	%rd9, %rd59, %rd64;
	mul.wide.s32 	%rd65, %r156, 4;
	add.s64 	%rd10, %rd59, %rd65;
	mul.wide.s32 	%rd66, %r157, 4;
	add.s64 	%rd11, %rd59, %rd66;
	mul.wide.s32 	%rd67, %r158, 4;
	add.s64 	%rd12, %rd59, %rd67;
	@%p70 bra 	$L__BB0_35;
	ld.global.u32 	%r121, [%rd9];
	setp.eq.s32 	%p75, %r121, 1;
	selp.u32 	%r122, 1, 0, %p75;
	add.s32 	%r167, %r167, %r122;
	@%p90 bra 	$L__BB0_35;
	ld.global.u32 	%r123, [%rd10];
	setp.eq.s32 	%p76, %r123, 1;
	selp.u32 	%r124, 1, 0, %p76;
	add.s32 	%r167, %r167, %r124;
	@%p91 bra 	$L__BB0_35;
	ld.global.u32 	%r125, [%rd11];
	setp.eq.s32 	%p77, %r125, 1;
	selp.u32 	%r126, 1, 0, %p77;
	add.s32 	%r127, %r167, %r126;
	ld.global.u32 	%r128, [%rd12];
	setp.eq.s32 	%p78, %r128, 1;
	selp.u32 	%r129, 1, 0, %p78;
	add.s32 	%r167, %r127, %r129;
$L__BB0_35:
	setp.eq.s32 	%p79, %r167, 0;
	@%p79 bra 	$L__BB0_37;
	mul.wide.s32 	%rd68, %r1, 4;
	add.s64 	%rd69, %rd3, %rd68;
	mov.b32 	%r130, 1;
	st.global.u32 	[%rd69], %r130;
	bra.uni 	$L__BB0_38;
$L__BB0_37:
	mul.wide.s32 	%rd70, %r1, 4;
	add.s64 	%rd71, %rd3, %rd70;
	mov.b32 	%r131, 0;
	st.global.u32 	[%rd71], %r131;
$L__BB0_38:
	setp.lt.s32 	%p80, %r1, %r77;
	ld.global.u32 	%r132, [%rd5];
	setp.eq.s32 	%p81, %r132, 2;
	selp.u32 	%r133, 1, 0, %p81;
	ld.global.u32 	%r134, [%rd6];
	setp.eq.s32 	%p82, %r134, 2;
	selp.u32 	%r135, 1, 0, %p82;
	add.s32 	%r136, %r133, %r135;
	ld.global.u32 	%r137, [%rd7];
	setp.eq.s32 	%p83, %r137, 2;
	selp.u32 	%r138, 1, 0, %p83;
	add.s32 	%r139, %r136, %r138;
	ld.global.u32 	%r140, [%rd8];
	setp.eq.s32 	%p84, %r140, 2;
	selp.u32 	%r141, 1, 0, %p84;
	add.s32 	%r168, %r139, %r141;
	@%p80 bra 	$L__BB0_42;
	ld.global.u32 	%r142, [%rd9];
	setp.eq.s32 	%p85, %r142, 2;
	selp.u32 	%r143, 1, 0, %p85;
	add.s32 	%r168, %r168, %r143;
	@%p90 bra 	$L__BB0_42;
	ld.global.u32 	%r144, [%rd10];
	setp.eq.s32 	%p86, %r144, 2;
	selp.u32 	%r145, 1, 0, %p86;
	add.s32 	%r168, %r168, %r145;
	@%p91 bra 	$L__BB0_42;
	ld.global.u32 	%r146, [%rd11];
	setp.eq.s32 	%p87, %r146, 2;
	selp.u32 	%r147, 1, 0, %p87;
	add.s32 	%r148, %r168, %r147;
	ld.global.u32 	%r149, [%rd12];
	setp.eq.s32 	%p88, %r149, 2;
	selp.u32 	%r150, 1, 0, %p88;
	add.s32 	%r168, %r148, %r150;
$L__BB0_42:
	setp.eq.s32 	%p89, %r168, 0;
	@%p89 bra 	$L__BB0_44;
	mul.wide.s32 	%rd72, %r1, 8;
	add.s64 	%rd73, %rd2, %rd72;
	mov.b64 	%rd74, 4696837146684686336;
	st.global.u64 	[%rd73], %rd74;
	bra.uni 	$L__BB0_45;
$L__BB0_44:
	ld.param.u64 	%rd79, [_Z18preprocess_nb_gridPiS_S_S_PdS0_S0_ddddddiiiS_S_S_S0_iiiii_param_6];
	cvta.to.global.u64 	%rd75, %rd79;
	mul.wide.s32 	%rd76, %r1, 8;
	add.s64 	%rd77, %rd75, %rd76;
	ld.global.f64 	%fd103, [%rd77];
	add.s64 	%rd78, %rd2, %rd76;
	st.global.f64 	[%rd78], %fd103;
$L__BB0_45:
	ret;

}
	// .globl	_Z7set_tagPii
.visible .entry _Z7set_tagPii(
	.param .u64 .ptr .align 1 _Z7set_tagPii_param_0,
	.param .u32 _Z7set_tagPii_param_1
)
{
	.reg .pred 	%p<2>;
	.reg .b32 	%r<7>;
	.reg .b64 	%rd<5>;

	ld.param.u64 	%rd1, [_Z7set_tagPii_param_0];
	ld.param.u32 	%r2, [_Z7set_tagPii_param_1];
	mov.u32 	%r3, %ctaid.x;
	mov.u32 	%r4, %ntid.x;
	mov.u32 	%r5, %tid.x;
	mad.lo.s32 	%r1, %r3, %r4, %r5;
	setp.ge.s32 	%p1, %r1, %r2;
	@%p1 bra 	$L__BB1_2;
	cvta.to.global.u64 	%rd2, %rd1;
	mul.wide.s32 	%rd3, %r1, 4;
	add.s64 	%rd4, %rd2, %rd3;
	mov.b32 	%r6, 0;
	st.global.u32 	[%rd4], %r6;
$L__BB1_2:
	ret;

}
	// .globl	_Z10set_interpPii
.visible .entry _Z10set_interpPii(
	.param .u64 .ptr .align 1 _Z10set_interpPii_param_0,
	.param .u32 _Z10set_interpPii_param_1
)
{
	.reg .pred 	%p<2>;
	.reg .b32 	%r<7>;
	.reg .b64 	%rd<5>;

	ld.param.u64 	%rd1, [_Z10set_interpPii_param_0];
	ld.param.u32 	%r2, [_Z10set_interpPii_param_1];
	mov.u32 	%r3, %ctaid.x;
	mov.u32 	%r4, %ntid.x;
	mov.u32 	%r5, %tid.x;
	mad.lo.s32 	%r1, %r3, %r4, %r5;
	setp.ge.s32 	%p1, %r1, %r2;
	@%p1 bra 	$L__BB2_2;
	cvta.to.global.u64 	%rd2, %rd1;
	mul.wide.s32 	%rd3, %r1, 4;
	add.s64 	%rd4, %rd2, %rd3;
	mov.b32 	%r6, -1;
	st.global.u32 	[%rd4], %r6;
$L__BB2_2:
	ret;

}
	// .globl	_Z12set_wbc_tagsPiS_i
.visible .entry _Z12set_wbc_tagsPiS_i(
	.param .u64 .ptr .align 1 _Z12set_wbc_tagsPiS_i_param_0,
	.param .u64 .ptr .align 1 _Z12set_wbc_tagsPiS_i_param_1,
	.param .u32 _Z12set_wbc_tagsPiS_i_param_2
)
{
	.reg .pred 	%p<2>;
	.reg .b32 	%r<8>;
	.reg .b64 	%rd<9>;

	ld.param.u64 	%rd1, [_Z12set_wbc_tagsPiS_i_param_0];
	ld.param.u64 	%rd2, [_Z12set_wbc_tagsPiS_i_param_1];
	ld.param.u32 	%r2, [_Z12set_wbc_tagsPiS_i_param_2];
	mov.u32 	%r3, %ctaid.x;
	mov.u32 	%r4, %ntid.x;
	mov.u32 	%r5, %tid.x;
	mad.lo.s32 	%r1, %r3, %r4, %r5;
	setp.ge.s32 	%p1, %r1, %r2;
	@%p1 bra 	$L__BB3_2;
	cvta.to.global.u64 	%rd3, %rd2;
	cvta.to.global.u64 	%rd4, %rd1;
	mul.wide.s32 	%rd5, %r1, 4;
	add.s64 	%rd6, %rd3, %rd5;
	ld.global.u32 	%r6, [%rd6];
	mul.wide.s32 	%rd7, %r6, 4;
	add.s64 	%rd8, %rd4, %rd7;
	mov.b32 	%r7, 1;
	st.global.u32 	[%rd8], %r7;
$L__BB3_2:
	ret;

}
	// .globl	_Z12set_obc_tagsPiS_i
.visible .entry _Z12set_obc_tagsPiS_i(
	.param .u64 .ptr .align 1 _Z12set_obc_tagsPiS_i_param_0,
	.param .u64 .ptr .align 1 _Z12set_obc_tagsPiS_i_param_1,
	.param .u32 _Z12set_obc_tagsPiS_i_param_2
)
{
	.reg .pred 	%p<2>;
	.reg .b32 	%r<8>;
	.reg .b64 	%rd<9>;

	ld.param.u64 	%rd1, [_Z12set_obc_tagsPiS_i_param_0];
	ld.param.u64 	%rd2, [_Z12set_obc_tagsPiS_i_param_1];
	ld.param.u32 	%r2, [_Z12set_obc_tagsPiS_i_param_2];
	mov.u32 	%r3, %ctaid.x;
	mov.u32 	%r4, %ntid.x;
	mov.u32 	%r5, %tid.x;
	mad.lo.s32 	%r1, %r3, %r4, %r5;
	setp.ge.s32 	%p1, %r1, %r2;
	@%p1 bra 	$L__BB4_2;
	cvta.to.global.u64 	%rd3, %rd2;
	cvta.to.global.u64 	%rd4, %rd1;
	mul.wide.s32 	%rd5, %r1, 4;
	add.s64 	%rd6, %rd3, %rd5;
	ld.global.u32 	%r6, [%rd6];
	mul.wide.s32 	%rd7, %r6, 4;
	add.s64 	%rd8, %rd4, %rd7;
	mov.b32 	%r7, 2;
	st.global.u32 	[%rd8], %r7;
$L__BB4_2:
	ret;

}
	// .globl	_Z9setScalariPii
.visible .entry _Z9setScalariPii(
	.param .u32 _Z9setScalariPii_param_0,
	.param .u64 .ptr .align 1 _Z9setScalariPii_param_1,
	.param .u32 _Z9setScalariPii_param_2
)
{
	.reg .pred 	%p<2>;
	.reg .b32 	%r<7>;
	.reg .b64 	%rd<5>;

	ld.param.u32 	%r3, [_Z9setScalariPii_param_0];
	ld.param.u64 	%rd1, [_Z9setScalariPii_param_1];
	ld.param.u32 	%r2, [_Z9setScalariPii_param_2];
	mov.u32 	%r4, %ctaid.x;
	mov.u32 	%r5, %ntid.x;
	mov.u32 	%r6, %tid.x;
	mad.lo.s32 	%r1, %r4, %r5, %r6;
	setp.ge.s32 	%p1, %r1, %r3;
	@%p1 bra 	$L__BB5_2;
	cvta.to.global.u64 	%rd2, %rd1;
	mul.wide.s32 	%rd3, %r1, 4;
	add.s64 	%rd4, %rd2, %rd3;
	st.global.u32 	[%rd4], %r2;
$L__BB5_2:
	ret;

}


// ===== COMPILED SASS (sm_100) =====

	.target	sm_100

	.elftype	@"ET_EXEC"


//--------------------- .note.nv.tkinfo           --------------------------
	.section	.note.nv.tkinfo,"",@"SHT_NOTE"
	.sectionflags	@"SHF_NOTE_NV_TKINFO"
	.tkinfo
        /*0018*/ 	.word	0x00000002
        /*0030*/ 	.string	""
        /*0030*/ 	.string	"ptxas"
        /*0030*/ 	.string	"Cuda compilation tools, release 13.0, V13.0.88"
        /*0030*/ 	.string	"Build cuda_13.0.r13.0/compiler.36424714_0"
        /*0030*/ 	.string	"-arch sm_100 -m 64 "



//--------------------- .note.nv.cuinfo           --------------------------
	.section	.note.nv.cuinfo,"",@"SHT_NOTE"
	.sectionflags	@"SHF_NOTE_NV_CUINFO"
        /*0018*/ 	.short	0x0002
        /*001a*/ 	.short	0x0064
        /*001c*/ 	.short	0x0082
	.zero		2


//--------------------- .nv.info                  --------------------------
	.section	.nv.info,"",@"SHT_CUDA_INFO"
	.align	4


	//----- nvinfo : EIATTR_REGCOUNT
	.align		4
        /*0000*/ 	.byte	0x04, 0x2f
        /*0002*/ 	.short	(.L_1 - .L_0)
	.align		4
.L_0:
        /*0004*/ 	.word	index@(_Z18preprocess_nb_gridPiS_S_S_PdS0_S0_ddddddiiiS_S_S_S0_iiiii)
        /*0008*/ 	.word	0x0000002c


	//----- nvinfo : EIATTR_FRAME_SIZE
	.align		4
.L_1:
        /*000c*/ 	.byte	0x04, 0x11
        /*000e*/ 	.short	(.L_3 - .L_2)
	.align		4
.L_2:
        /*0010*/ 	.word	index@($__internal_0_$__cuda_sm20_div_rn_f64_full)
        /*0014*/ 	.word	0x00000000


	//----- nvinfo : EIATTR_FRAME_SIZE
	.align		4
.L_3:
        /*0018*/ 	.byte	0x04, 0x11
        /*001a*/ 	.short	(.L_5 - .L_4)
	.align		4
.L_4:
        /*001c*/ 	.word	index@(_Z18preprocess_nb_gridPiS_S_S_PdS0_S0_ddddddiiiS_S_S_S0_iiiii)
        /*0020*/ 	.word	0x00000000


	//----- nvinfo : EIATTR_REGCOUNT
	.align		4
.L_5:
        /*0024*/ 	.byte	0x04, 0x2f
        /*0026*/ 	.short	(.L_7 - .L_6)
	.align		4
.L_6:
        /*0028*/ 	.word	index@(_Z7set_tagPii)
        /*002c*/ 	.word	0x00000008


	//----- nvinfo : EIATTR_FRAME_SIZE
	.align		4
.L_7:
        /*0030*/ 	.byte	0x04, 0x11
        /*0032*/ 	.short	(.L_9 - .L_8)
	.align		4
.L_8:
        /*0034*/ 	.word	index@(_Z7set_tagPii)
        /*0038*/ 	.word	0x00000000


	//----- nvinfo : EIATTR_REGCOUNT
	.align		4
.L_9:
        /*003c*/ 	.byte	0x04, 0x2f
        /*003e*/ 	.short	(.L_11 - .L_10)
	.align		4
.L_10:
        /*0040*/ 	.word	index@(_Z10set_interpPii)
        /*0044*/ 	.word	0x0000000a


	//----- nvinfo : EIATTR_FRAME_SIZE
	.align		4
.L_11:
        /*0048*/ 	.byte	0x04, 0x11
        /*004a*/ 	.short	(.L_13 - .L_12)
	.align		4
.L_12:
        /*004c*/ 	.word	index@(_Z10set_interpPii)
        /*0050*/ 	.word	0x00000000


	//----- nvinfo : EIATTR_REGCOUNT
	.align		4
.L_13:
        /*0054*/ 	.byte	0x04, 0x2f
        /*0056*/ 	.short	(.L_15 - .L_14)
	.align		4
.L_14:
        /*0058*/ 	.word	index@(_Z12set_wbc_tagsPiS_i)
        /*005c*/ 	.word	0x0000000a


	//----- nvinfo : EIATTR_FRAME_SIZE
	.align		4
.L_15:
        /*0060*/ 	.byte	0x04, 0x11
        /*0062*/ 	.short	(.L_17 - .L_16)
	.align		4
.L_16:
        /*0064*/ 	.word	index@(_Z12set_wbc_tagsPiS_i)
        /*0068*/ 	.word	0x00000000


	//----- nvinfo : EIATTR_REGCOUNT
	.align		4
.L_17:
        /*006c*/ 	.byte	0x04, 0x2f
        /*006e*/ 	.short	(.L_19 - .L_18)
	.align		4
.L_18:
        /*0070*/ 	.word	index@(_Z12set_obc_tagsPiS_i)
        /*0074*/ 	.word	0x0000000a


	//----- nvinfo : EIATTR_FRAME_SIZE
	.align		4
.L_19:
        /*0078*/ 	.byte	0x04, 0x11
        /*007a*/ 	.short	(.L_21 - .L_20)
	.align		4
.L_20:
        /*007c*/ 	.word	index@(_Z12set_obc_tagsPiS_i)
        /*0080*/ 	.word	0x00000000


	//----- nvinfo : EIATTR_REGCOUNT
	.align		4
.L_21:
        /*0084*/ 	.byte	0x04, 0x2f
        /*0086*/ 	.short	(.L_23 - .L_22)
	.align		4
.L_22:
        /*0088*/ 	.word	index@(_Z9setScalariPii)
        /*008c*/ 	.word	0x0000000a


	//----- nvinfo : EIATTR_FRAME_SIZE
	.align		4
.L_23:
        /*0090*/ 	.byte	0x04, 0x11
        /*0092*/ 	.short	(.L_25 - .L_24)
	.align		4
.L_24:
        /*0094*/ 	.word	index@(_Z9setScalariPii)
        /*0098*/ 	.word	0x00000000


	//----- nvinfo : EIATTR_MIN_STACK_SIZE
	.align		4
.L_25:
        /*009c*/ 	.byte	0x04, 0x12
        /*009e*/ 	.short	(.L_27 - .L_26)
	.align		4
.L_26:
        /*00a0*/ 	.word	index@(_Z9setScalariPii)
        /*00a4*/ 	.word	0x00000000


	//----- nvinfo : EIATTR_MIN_STACK_SIZE
	.align		4
.L_27:
        /*00a8*/ 	.byte	0x04, 0x12
        /*00aa*/ 	.short	(.L_29 - .L_28)
	.align		4
.L_28:
        /*00ac*/ 	.word	index@(_Z12set_obc_tagsPiS_i)
        /*00b0*/ 	.word	0x00000000


	//----- nvinfo : EIATTR_MIN_STACK_SIZE
	.align		4
.L_29:
        /*00b4*/ 	.byte	0x04, 0x12
        /*00b6*/ 	.short	(.L_31 - .L_30)
	.align		4
.L_30:
        /*00b8*/ 	.word	index@(_Z12set_wbc_tagsPiS_i)
        /*00bc*/ 	.word	0x00000000


	//----- nvinfo : EIATTR_MIN_STACK_SIZE
	.align		4
.L_31:
        /*00c0*/ 	.byte	0x04, 0x12
        /*00c2*/ 	.short	(.L_33 - .L_32)
	.align		4
.L_32:
        /*00c4*/ 	.word	index@(_Z10set_interpPii)
        /*00c8*/ 	.word	0x00000000


	//----- nvinfo : EIATTR_MIN_STACK_SIZE
	.align		4
.L_33:
        /*00cc*/ 	.byte	0x04, 0x12
        /*00ce*/ 	.short	(.L_35 - .L_34)
	.align		4
.L_34:
        /*00d0*/ 	.word	index@(_Z7set_tagPii)
        /*00d4*/ 	.word	0x00000000


	//----- nvinfo : EIATTR_MIN_STACK_SIZE
	.align		4
.L_35:
        /*00d8*/ 	.byte	0x04, 0x12
        /*00da*/ 	.short	(.L_37 - .L_36)
	.align		4
.L_36:
        /*00dc*/ 	.word	index@(_Z18preprocess_nb_gridPiS_S_S_PdS0_S0_ddddddiiiS_S_S_S0_iiiii)
        /*00e0*/ 	.word	0x00000000
.L_37:


//--------------------- .nv.compat                --------------------------
	.section	.nv.compat,"",@"SHT_CUDA_COMPAT_INFO"
	.align	4
        /*0000*/ 	.byte	0x02, 0x09, 0x00, 0x00, 0x02, 0x02, 0x01, 0x00, 0x02, 0x05, 0x05, 0x00, 0x03, 0x07, 0x01, 0x01
        /*0010*/ 	.byte	0x02, 0x03, 0x00, 0x00, 0x02, 0x06, 0x01, 0x00, 0x04, 0x0b, 0x08, 0x00, 0x01, 0x00, 0x00, 0x00
        /*0020*/ 	.byte	0x00, 0x00, 0x00, 0x00


//--------------------- .nv.info._Z9setScalariPii --------------------------
	.section	.nv.info._Z9setScalariPii,"",@"SHT_CUDA_INFO"
	.sectionflags	@""
	.align	4


	//----- nvinfo : EIATTR_CUDA_API_VERSION
	.align		4
        /*0000*/ 	.byte	0x04, 0x37
        /*0002*/ 	.short	(.L_39 - .L_38)
.L_38:
        /*0004*/ 	.word	0x00000082


	//----- nvinfo : EIATTR_KPARAM_INFO
	.align		4
.L_39:
        /*0008*/ 	.byte	0x04, 0x17
        /*000a*/ 	.short	(.L_41 - .L_40)
.L_40:
        /*000c*/ 	.word	0x00000000
        /*0010*/ 	.short	0x0002
        /*0012*/ 	.short	0x0010
        /*0014*/ 	.byte	0x00, 0xf0, 0x11, 0x00


	//----- nvinfo : EIATTR_KPARAM_INFO
	.align		4
.L_41:
        /*0018*/ 	.byte	0x04, 0x17
        /*001a*/ 	.short	(.L_43 - .L_42)
.L_42:
        /*001c*/ 	.word	0x00000000
        /*0020*/ 	.short	0x0001
        /*0022*/ 	.short	0x0008
        /*0024*/ 	.byte	0x00, 0xf5, 0x21, 0x00


	//----- nvinfo : EIATTR_KPARAM_INFO
	.align		4
.L_43:
        /*0028*/ 	.byte	0x04, 0x17
        /*002a*/ 	.short	(.L_45 - .L_44)
.L_44:
        /*002c*/ 	.word	0x00000000
        /*0030*/ 	.short	0x0000
        /*0032*/ 	.short	0x0000
        /*0034*/ 	.byte	0x00, 0xf0, 0x11, 0x00


	//----- nvinfo : EIATTR_SPARSE_MMA_MASK
	.align		4
.L_45:
        /*0038*/ 	.byte	0x03, 0x50
        /*003a*/ 	.short	0x0000


	//----- nvinfo : EIATTR_MAXREG_COUNT
	.align		4
        /*003c*/ 	.byte	0x03, 0x1b
        /*003e*/ 	.short	0x00ff


	//----- nvinfo : EIATTR_MERCURY_ISA_VERSION
	.align		4
        /*0040*/ 	.byte	0x03, 0x5f
        /*0042*/ 	.short	0x0101


	//----- nvinfo : EIATTR_VRC_CTA_INIT_COUNT
	.align		4
        /*0044*/ 	.byte	0x02, 0x4a
	.zero		1
	.zero		1


	//----- nvinfo : EIATTR_EXIT_INSTR_OFFSETS
	.align		4
        /*0048*/ 	.byte	0x04, 0x1c
        /*004a*/ 	.short	(.L_47 - .L_46)


	//   ....[0]....
.L_46:
        /*004c*/ 	.word	0x00000070


	//   ....[1]....
        /*0050*/ 	.word	0x000000d0


	//----- nvinfo : EIATTR_CBANK_PARAM_SIZE
	.align		4
.L_47:
        /*0054*/ 	.byte	0x03, 0x19
        /*0056*/ 	.short	0x0014


	//----- nvinfo : EIATTR_PARAM_CBANK
	.align		4
        /*0058*/ 	.byte	0x04, 0x0a
        /*005a*/ 	.short	(.L_49 - .L_48)
	.align		4
.L_48:
        /*005c*/ 	.word	index@(.nv.constant0._Z9setScalariPii)
        /*0060*/ 	.short	0x0380
        /*0062*/ 	.short	0x0014


	//----- nvinfo : EIATTR_SW_WAR
	.align		4
.L_49:
        /*0064*/ 	.byte	0x04, 0x36
        /*0066*/ 	.short	(.L_51 - .L_50)
.L_50:
        /*0068*/ 	.word	0x00000008
.L_51:


//--------------------- .nv.info._Z12set_obc_tagsPiS_i --------------------------
	.section	.nv.info._Z12set_obc_tagsPiS_i,"",@"SHT_CUDA_INFO"
	.sectionflags	@""
	.align	4


	//----- nvinfo : EIATTR_CUDA_API_VERSION
	.align		4
        /*0000*/ 	.byte	0x04, 0x37
        /*0002*/ 	.short	(.L_53 - .L_52)
.L_52:
        /*0004*/ 	.word	0x00000082


	//----- nvinfo : EIATTR_KPARAM_INFO
	.align		4
.L_53:
        /*0008*/ 	.byte	0x04, 0x17
        /*000a*/ 	.short	(.L_55 - .L_54)
.L_54:
        /*000c*/ 	.word	0x00000000
        /*0010*/ 	.short	0x0002
        /*0012*/ 	.short	0x0010
        /*0014*/ 	.byte	0x00, 0xf0, 0x11, 0x00


	//----- nvinfo : EIATTR_KPARAM_INFO
	.align		4
.L_55:
        /*0018*/ 	.byte	0x04, 0x17
        /*001a*/ 	.short	(.L_57 - .L_56)
.L_56:
        /*001c*/ 	.word	0x00000000
        /*0020*/ 	.short	0x0001
        /*0022*/ 	.short	0x0008
        /*0024*/ 	.byte	0x00, 0xf5, 0x21, 0x00


	//----- nvinfo : EIATTR_KPARAM_INFO
	.align		4
.L_57:
        /*0028*/ 	.byte	0x04, 0x17
        /*002a*/ 	.short	(.L_59 - .L_58)
.L_58:
        /*002c*/ 	.word	0x00000000
        /*0030*/ 	.short	0x0000
        /*0032*/ 	.short	0x0000
        /*0034*/ 	.byte	0x00, 0xf5, 0x21, 0x00


	//----- nvinfo : EIATTR_SPARSE_MMA_MASK
	.align		4
.L_59:
        /*0038*/ 	.byte	0x03, 0x50
        /*003a*/ 	.short	0x0000


	//----- nvinfo : EIATTR_MAXREG_COUNT
	.align		4
        /*003c*/ 	.byte	0x03, 0x1b
        /*003e*/ 	.short	0x00ff


	//----- nvinfo : EIATTR_MERCURY_ISA_VERSION
	.align		4
        /*0040*/ 	.byte	0x03, 0x5f
        /*0042*/ 	.short	0x0101


	//----- nvinfo : EIATTR_VRC_CTA_INIT_COUNT
	.align		4
        /*0044*/ 	.byte	0x02, 0x4a
	.zero		1
	.zero		1


	//----- nvinfo : EIATTR_EXIT_INSTR_OFFSETS
	.align		4
        /*0048*/ 	.byte	0x04, 0x1c
        /*004a*/ 	.short	(.L_61 - .L_60)


	//   ....[0]....
.L_60:
        /*004c*/ 	.word	0x00000070


	//   ....[1]....
        /*0050*/ 	.word	0x00000100


	//----- nvinfo : EIATTR_CBANK_PARAM_SIZE
	.align		4
.L_61:
        /*0054*/ 	.byte	0x03, 0x19
        /*0056*/ 	.short	0x0014


	//----- nvinfo : EIATTR_PARAM_CBANK
	.align		4
        /*0058*/ 	.byte	0x04, 0x0a
        /*005a*/ 	.short	(.L_63 - .L_62)
	.align		4
.L_62:
        /*005c*/ 	.word	index@(.nv.constant0._Z12set_obc_tagsPiS_i)
        /*0060*/ 	.short	0x0380
        /*0062*/ 	.short	0x0014


	//----- nvinfo : EIATTR_SW_WAR
	.align		4
.L_63:
        /*0064*/ 	.byte	0x04, 0x36
        /*0066*/ 	.short	(.L_65 - .L_64)
.L_64:
        /*0068*/ 	.word	0x00000008
.L_65:


//--------------------- .nv.info._Z12set_wbc_tagsPiS_i --------------------------
	.section	.nv.info._Z12set_wbc_tagsPiS_i,"",@"SHT_CUDA_INFO"
	.sectionflags	@""
	.align	4


	//----- nvinfo : EIATTR_CUDA_API_VERSION
	.align		4
        /*0000*/ 	.byte	0x04, 0x37
        /*0002*/ 	.short	(.L_67 - .L_66)
.L_66:
        /*0004*/ 	.word	0x00000082


	//----- nvinfo : EIATTR_KPARAM_INFO
	.align		4
.L_67:
        /*0008*/ 	.byte	0x04, 0x17
        /*000a*/ 	.short	(.L_69 - .L_68)
.L_68:
        /*000c*/ 	.word	0x00000000
        /*0010*/ 	.short	0x0002
        /*0012*/ 	.short	0x0010
        /*0014*/ 	.byte	0x00, 0xf0, 0x11, 0x00


	//----- nvinfo : EIATTR_KPARAM_INFO
	.align		4
.L_69:
        /*0018*/ 	.byte	0x04, 0x17
        /*001a*/ 	.short	(.L_71 - .L_70)
.L_70:
        /*001c*/ 	.word	0x00000000
        /*0020*/ 	.short	0x0001
        /*0022*/ 	.short	0x0008
        /*0024*/ 	.byte	0x00, 0xf5, 0x21, 0x00


	//----- nvinfo : EIATTR_KPARAM_INFO
	.align		4
.L_71:
        /*0028*/ 	.byte	0x04, 0x17
        /*002a*/ 	.short	(.L_73 - .L_72)
.L_72:
        /*002c*/ 	.word	0x00000000
        /*0030*/ 	.short	0x0000
        /*0032*/ 	.short	0x0000
        /*0034*/ 	.byte	0x00, 0xf5, 0x21, 0x00


	//----- nvinfo : EIATTR_SPARSE_MMA_MASK
	.align		4
.L_73:
        /*0038*/ 	.byte	0x03, 0x50
        /*003a*/ 	.short	0x0000


	//----- nvinfo : EIATTR_MAXREG_COUNT
	.align		4
        /*003c*/ 	.byte	0x03, 0x1b
        /*003e*/ 	.short	0x00ff


	//----- nvinfo : EIATTR_MERCURY_ISA_VERSION
	.align		4
        /*0040*/ 	.byte	0x03, 0x5f
        /*0042*/ 	.short	0x0101


	//----- nvinfo : EIATTR_VRC_CTA_INIT_COUNT
	.align		4
        /*0044*/ 	.byte	0x02, 0x4a
	.zero		1
	.zero		1


	//----- nvinfo : EIATTR_EXIT_INSTR_OFFSETS
	.align		4
        /*0048*/ 	.byte	0x04, 0x1c
        /*004a*/ 	.short	(.L_75 - .L_74)


	//   ....[0]....
.L_74:
        /*004c*/ 	.word	0x00000070


	//   ....[1]....
        /*0050*/ 	.word	0x00000100


	//----- nvinfo : EIATTR_CBANK_PARAM_SIZE
	.align		4
.L_75:
        /*0054*/ 	.byte	0x03, 0x19
        /*0056*/ 	.short	0x0014


	//----- nvinfo : EIATTR_PARAM_CBANK
	.align		4
        /*0058*/ 	.byte	0x04, 0x0a
        /*005a*/ 	.short	(.L_77 - .L_76)
	.align		4
.L_76:
        /*005c*/ 	.word	index@(.nv.constant0._Z12set_wbc_tagsPiS_i)
        /*0060*/ 	.short	0x0380
        /*0062*/ 	.short	0x0014


	//----- nvinfo : EIATTR_SW_WAR
	.align		4
.L_77:
        /*0064*/ 	.byte	0x04, 0x36
        /*0066*/ 	.short	(.L_79 - .L_78)
.L_78:
        /*0068*/ 	.word	0x00000008
.L_79:


//--------------------- .nv.info._Z10set_interpPii --------------------------
	.section	.nv.info._Z10set_interpPii,"",@"SHT_CUDA_INFO"
	.sectionflags	@""
	.align	4


	//----- nvinfo : EIATTR_CUDA_API_VERSION
	.align		4
        /*0000*/ 	.byte	0x04, 0x37
        /*0002*/ 	.short	(.L_81 - .L_80)
.L_80:
        /*0004*/ 	.word	0x00000082


	//----- nvinfo : EIATTR_KPARAM_INFO
	.align		4
.L_81:
        /*0008*/ 	.byte	0x04, 0x17
        /*000a*/ 	.short	(.L_83 - .L_82)
.L_82:
        /*000c*/ 	.word	0x00000000
        /*0010*/ 	.short	0x0001
        /*0012*/ 	.short	0x0008
        /*0014*/ 	.byte	0x00, 0xf0, 0x11, 0x00


	//----- nvinfo : EIATTR_KPARAM_INFO
	.align		4
.L_83:
        /*0018*/ 	.byte	0x04, 0x17
        /*001a*/ 	.short	(.L_85 - .L_84)
.L_84:
        /*001c*/ 	.word	0x00000000
        /*0020*/ 	.short	0x0000
        /*0022*/ 	.short	0x0000
        /*0024*/ 	.byte	0x00, 0xf5, 0x21, 0x00


	//----- nvinfo : EIATTR_SPARSE_MMA_MASK
	.align		4
.L_85:
        /*0028*/ 	.byte	0x03, 0x50
        /*002a*/ 	.short	0x0000


	//----- nvinfo : EIATTR_MAXREG_COUNT
	.align		4
        /*002c*/ 	.byte	0x03, 0x1b
        /*002e*/ 	.short	0x00ff


	//----- nvinfo : EIATTR_MERCURY_ISA_VERSION
	.align		4
        /*0030*/ 	.byte	0x03, 0x5f
        /*0032*/ 	.short	0x0101


	//----- nvinfo : EIATTR_VRC_CTA_INIT_COUNT
	.align		4
        /*0034*/ 	.byte	0x02, 0x4a
	.zero		1
	.zero		1


	//----- nvinfo : EIATTR_EXIT_INSTR_OFFSETS
	.align		4
        /*0038*/ 	.byte	0x04, 0x1c
        /*003a*/ 	.short	(.L_87 - .L_86)


	//   ....[0]....
.L_86:
        /*003c*/ 	.word	0x00000070


	//   ....[1]....
        /*0040*/ 	.word	0x000000d0


	//----- nvinfo : EIATTR_CBANK_PARAM_SIZE
	.align		4
.L_87:
        /*0044*/ 	.byte	0x03, 0x19
        /*0046*/ 	.short	0x000c


	//----- nvinfo : EIATTR_PARAM_CBANK
	.align		4
        /*0048*/ 	.byte	0x04, 0x0a
        /*004a*/ 	.short	(.L_89 - .L_88)
	.align		4
.L_88:
        /*004c*/ 	.word	index@(.nv.constant0._Z10set_interpPii)
        /*0050*/ 	.short	0x0380
        /*0052*/ 	.short	0x000c


	//----- nvinfo : EIATTR_SW_WAR
	.align		4
.L_89:
        /*0054*/ 	.byte	0x04, 0x36
        /*0056*/ 	.short	(.L_91 - .L_90)
.L_90:
        /*0058*/ 	.word	0x00000008
.L_91:


//--------------------- .nv.info._Z7set_tagPii    --------------------------
	.section	.nv.info._Z7set_tagPii,"",@"SHT_CUDA_INFO"
	.sectionflags	@""
	.align	4


	//----- nvinfo : EIATTR_CUDA_API_VERSION
	.align		4
        /*0000*/ 	.byte	0x04, 0x37
        /*0002*/ 	.short	(.L_93 - .L_92)
.L_92:
        /*0004*/ 	.word	0x00000082


	//----- nvinfo : EIATTR_KPARAM_INFO
	.align		4
.L_93:
        /*0008*/ 	.byte	0x04, 0x17
        /*000a*/ 	.short	(.L_95 - .L_94)
.L_94:
        /*000c*/ 	.word	0x00000000
        /*0010*/ 	.short	0x0001
        /*0012*/ 	.short	0x0008
        /*0014*/ 	.byte	0x00, 0xf0, 0x11, 0x00


	//----- nvinfo : EIATTR_KPARAM_INFO
	.align		4
.L_95:
        /*0018*/ 	.byte	0x04, 0x17
        /*001a*/ 	.short	(.L_97 - .L_96)
.L_96:
        /*001c*/ 	.word	0x00000000
        /*0020*/ 	.short	0x0000
        /*0022*/ 	.short	0x0000
        /*0024*/ 	.byte	0x00, 0xf5, 0x21, 0x00


	//----- nvinfo : EIATTR_SPARSE_MMA_MASK
	.align		4
.L_97:
        /*0028*/ 	.byte	0x03, 0x50
        /*002a*/ 	.short	0x0000


	//----- nvinfo : EIATTR_MAXREG_COUNT
	.align		4
        /*002c*/ 	.byte	0x03, 0x1b
        /*002e*/ 	.short	0x00ff


	//----- nvinfo : EIATTR_MERCURY_ISA_VERSION
	.align		4
        /*0030*/ 	.byte	0x03, 0x5f
        /*0032*/ 	.short	0x0101


	//----- nvinfo : EIATTR_VRC_CTA_INIT_COUNT
	.align		4
        /*0034*/ 	.byte	0x02, 0x4a
	.zero		1
	.zero		1


	//----- nvinfo : EIATTR_EXIT_INSTR_OFFSETS
	.align		4
        /*0038*/ 	.byte	0x04, 0x1c
        /*003a*/ 	.short	(.L_99 - .L_98)


	//   ....[0]....
.L_98:
        /*003c*/ 	.word	0x00000070


	//   ....[1]....
        /*0040*/ 	.word	0x000000c0


	//----- nvinfo : EIATTR_CBANK_PARAM_SIZE
	.align		4
.L_99:
        /*0044*/ 	.byte	0x03, 0x19
        /*0046*/ 	.short	0x000c


	//----- nvinfo : EIATTR_PARAM_CBANK
	.align		4
        /*0048*/ 	.byte	0x04, 0x0a
        /*004a*/ 	.short	(.L_101 - .L_100)
	.align		4
.L_100:
        /*004c*/ 	.word	index@(.nv.constant0._Z7set_tagPii)
        /*0050*/ 	.short	0x0380
        /*0052*/ 	.short	0x000c


	//----- nvinfo : EIATTR_SW_WAR
	.align		4
.L_101:
        /*0054*/ 	.byte	0x04, 0x36
        /*0056*/ 	.short	(.L_103 - .L_102)
.L_102:
        /*0058*/ 	.word	0x00000008
.L_103:


//--------------------- .nv.info._Z18preprocess_nb_gridPiS_S_S_PdS0_S0_ddddddiiiS_S_S_S0_iiiii --------------------------
	.section	.nv.info._Z18preprocess_nb_gridPiS_S_S_PdS0_S0_ddddddiiiS_S_S_S0_iiiii,"",@"SHT_CUDA_INFO"
	.sectionflags	@""
	.align	4


	//----- nvinfo : EIATTR_CUDA_API_VERSION
	.align		4
        /*0000*/ 	.byte	0x04, 0x37
        /*0002*/ 	.short	(.L_105 - .L_104)
.L_104:
        /*0004*/ 	.word	0x00000082


	//----- nvinfo : EIATTR_KPARAM_INFO
	.align		4
.L_105:
        /*0008*/ 	.byte	0x04, 0x17
        /*000a*/ 	.short	(.L_107 - .L_106)
.L_106:
        /*000c*/ 	.word	0x00000000
        /*0010*/ 	.short	0x0018
        /*0012*/ 	.short	0x00a8
        /*0014*/ 	.byte	0x00, 0xf0, 0x11, 0x00


	//----- nvinfo : EIATTR_KPARAM_INFO
	.align		4
.L_107:
        /*0018*/ 	.byte	0x04, 0x17
        /*001a*/ 	.short	(.L_109 - .L_108)
.L_108:
        /*001c*/ 	.word	0x00000000
        /*0020*/ 	.short	0x0017
        /*0022*/ 	.short	0x00a4
        /*0024*/ 	.byte	0x00, 0xf0, 0x11, 0x00


	//----- nvinfo : EIATTR_KPARAM_INFO
	.align		4
.L_109:
        /*0028*/ 	.byte	0x04, 0x17
        /*002a*/ 	.short	(.L_111 - .L_110)
.L_110:
        /*002c*/ 	.word	0x00000000
        /*0030*/ 	.short	0x0016
        /*0032*/ 	.short	0x00a0
        /*0034*/ 	.byte	0x00, 0xf0, 0x11, 0x00


	//----- nvinfo : EIATTR_KPARAM_INFO
	.align		4
.L_111:
        /*0038*/ 	.byte	0x04, 0x17
        /*003a*/ 	.short	(.L_113 - .L_112)
.L_112:
        /*003c*/ 	.word	0x00000000
        /*0040*/ 	.short	0x0015
        /*0042*/ 	.short	0x009c
        /*0044*/ 	.byte	0x00, 0xf0, 0x11, 0x00


	//----- nvinfo : EIATTR_KPARAM_INFO
	.align		4
.L_113:
        /*0048*/ 	.byte	0x04, 0x17
        /*004a*/ 	.short	(.L_115 - .L_114)
.L_114:
        /*004c*/ 	.word	0x00000000
        /*0050*/ 	.short	0x0014
        /*0052*/ 	.short	0x0098
        /*0054*/ 	.byte	0x00, 0xf0, 0x11, 0x00


	//----- nvinfo : EIATTR_KPARAM_INFO
	.align		4
.L_115:
        /*0058*/ 	.byte	0x04, 0x17
        /*005a*/ 	.short	(.L_117 - .L_116)
.L_116:
        /*005c*/ 	.word	0x00000000
        /*0060*/ 	.short	0x0013
        /*0062*/ 	.short	0x0090
        /*0064*/ 	.byte	0x00, 0xf5, 0x21, 0x00


	//----- nvinfo : EIATTR_KPARAM_INFO
	.align		4
.L_117:
        /*0068*/ 	.byte	0x04, 0x17
        /*006a*/ 	.short	(.L_119 - .L_118)
.L_118:
        /*006c*/ 	.word	0x00000000
        /*0070*/ 	.short	0x0012
        /*0072*/ 	.short	0x0088
        /*0074*/ 	.byte	0x00, 0xf5, 0x21, 0x00


	//----- nvinfo : EIATTR_KPARAM_INFO
	.align		4
.L_119:
        /*0078*/ 	.byte	0x04, 0x17
        /*007a*/ 	.short	(.L_121 - .L_120)
.L_120:
        /*007c*/ 	.word	0x00000000
        /*0080*/ 	.short	0x0011
        /*0082*/ 	.short	0x0080
        /*0084*/ 	.byte	0x00, 0xf5, 0x21, 0x00


	//----- nvinfo : EIATTR_KPARAM_INFO
	.align		4
.L_121:
        /*0088*/ 	.byte	0x04, 0x17
        /*008a*/ 	.short	(.L_123 - .L_122)
.L_122:
        /*008c*/ 	.word	0x00000000
        /*0090*/ 	.short	0x0010
        /*0092*/ 	.short	0x0078
        /*0094*/ 	.byte	0x00, 0xf5, 0x21, 0x00


	//----- nvinfo : EIATTR_KPARAM_INFO
	.align		4
.L_123:
        /*0098*/ 	.byte	0x04, 0x17
        /*009a*/ 	.short	(.L_125 - .L_124)
.L_124:
        /*009c*/ 	.word	0x00000000
        /*00a0*/ 	.short	0x000f
        /*00a2*/ 	.short	0x0070
        /*00a4*/ 	.byte	0x00, 0xf0, 0x11, 0x00


	//----- nvinfo : EIATTR_KPARAM_INFO
	.align		4
.L_125:
        /*00a8*/ 	.byte	0x04, 0x17
        /*00aa*/ 	.short	(.L_127 - .L_126)
.L_126:
        /*00ac*/ 	.word	0x00000000
        /*00b0*/ 	.short	0x000e
        /*00b2*/ 	.short	0x006c
        /*00b4*/ 	.byte	0x00, 0xf0, 0x11, 0x00


	//----- nvinfo : EIATTR_KPARAM_INFO
	.align		4
.L_127:
        /*00b8*/ 	.byte	0x04, 0x17
        /*00ba*/ 	.short	(.L_129 - .L_128)
.L_128:
        /*00bc*/ 	.word	0x00000000
        /*00c0*/ 	.short	0x000d
        /*00c2*/ 	.short	0x0068
        /*00c4*/ 	.byte	0x00, 0xf0, 0x11, 0x00


	//----- nvinfo : EIATTR_KPARAM_INFO
	.align		4
.L_129:
        /*00c8*/ 	.byte	0x04, 0x17
        /*00ca*/ 	.short	(.L_131 - .L_130)
.L_130:
        /*00cc*/ 	.word	0x00000000
        /*00d0*/ 	.short	0x000c
        /*00d2*/ 	.short	0x0060
        /*00d4*/ 	.byte	0x00, 0xf0, 0x21, 0x00


	//----- nvinfo : EIATTR_KPARAM_INFO
	.align		4
.L_131:
        /*00d8*/ 	.byte	0x04, 0x17
        /*00da*/ 	.short	(.L_133 - .L_132)
.L_132:
        /*00dc*/ 	.word	0x00000000
        /*00e0*/ 	.short	0x000b
        /*00e2*/ 	.short	0x0058
        /*00e4*/ 	.byte	0x00, 0xf0, 0x21, 0x00


	//----- nvinfo : EIATTR_KPARAM_INFO
	.align		4
.L_133:
        /*00e8*/ 	.byte	0x04, 0x17
        /*00ea*/ 	.short	(.L_135 - .L_134)
.L_134:
        /*00ec*/ 	.word	0x00000000
        /*00f0*/ 	.short	0x000a
        /*00f2*/ 	.short	0x0050
        /*00f4*/ 	.byte	0x00, 0xf0, 0x21, 0x00


	//----- nvinfo : EIATTR_KPARAM_INFO
	.align		4
.L_135:
        /*00f8*/ 	.byte	0x04, 0x17
        /*00fa*/ 	.short	(.L_137 - .L_136)
.L_136:
        /*00fc*/ 	.word	0x00000000
        /*0100*/ 	.short	0x0009
        /*0102*/ 	.short	0x0048
        /*0104*/ 	.byte	0x00, 0xf0, 0x21, 0x00


	//----- nvinfo : EIATTR_KPARAM_INFO
	.align		4
.L_137:
        /*0108*/ 	.byte	0x04, 0x17
        /*010a*/ 	.short	(.L_139 - .L_138)
.L_138:
        /*010c*/ 	.word	0x00000000
        /*0110*/ 	.short	0x0008
        /*0112*/ 	.short	0x0040
        /*0114*/ 	.byte	0x00, 0xf0, 0x21, 0x00


	//----- nvinfo : EIATTR_KPARAM_INFO
	.align		4
.L_139:
        /*0118*/ 	.byte	0x04, 0x17
        /*011a*/ 	.short	(.L_141 - .L_140)
.L_140:
        /*011c*/ 	.word	0x00000000
        /*0120*/ 	.short	0x0007
        /*0122*/ 	.short	0x0038
        /*0124*/ 	.byte	0x00, 0xf0, 0x21, 0x00


	//----- nvinfo : EIATTR_KPARAM_INFO
	.align		4
.L_141:
        /*0128*/ 	.byte	0x04, 0x17
        /*012a*/ 	.short	(.L_143 - .L_142)
.L_142:
        /*012c*/ 	.word	0x00000000
        /*0130*/ 	.short	0x0006
        /*0132*/ 	.short	0x0030
        /*0134*/ 	.byte	0x00, 0xf5, 0x21, 0x00


	//----- nvinfo : EIATTR_KPARAM_INFO
	.align		4
.L_143:
        /*0138*/ 	.byte	0x04, 0x17
        /*013a*/ 	.short	(.L_145 - .L_144)
.L_144:
        /*013c*/ 	.word	0x00000000
        /*0140*/ 	.short	0x0005
        /*0142*/ 	.short	0x0028
        /*0144*/ 	.byte	0x00, 0xf5, 0x21, 0x00


	//----- nvinfo : EIATTR_KPARAM_INFO
	.align		4
.L_145:
        /*0148*/ 	.byte	0x04, 0x17
        /*014a*/ 	.short	(.L_147 - .L_146)
.L_146:
        /*014c*/ 	.word	0x00000000
        /*0150*/ 	.short	0x0004
        /*0152*/ 	.short	0x0020
        /*0154*/ 	.byte	0x00, 0xf5, 0x21, 0x00


	//----- nvinfo : EIATTR_KPARAM_INFO
	.align		4
.L_147:
        /*0158*/ 	.byte	0x04, 0x17
        /*015a*/ 	.short	(.L_149 - .L_148)
.L_148:
        /*015c*/ 	.word	0x00000000
        /*0160*/ 	.short	0x0003
        /*0162*/ 	.short	0x0018
        /*0164*/ 	.byte	0x00, 0xf5, 0x21, 0x00


	//----- nvinfo : EIATTR_KPARAM_INFO
	.align		4
.L_149:
        /*0168*/ 	.byte	0x04, 0x17
        /*016a*/ 	.short	(.L_151 - .L_150)
.L_150:
        /*016c*/ 	.word	0x00000000
        /*0170*/ 	.short	0x0002
        /*0172*/ 	.short	0x0010
        /*0174*/ 	.byte	0x00, 0xf5, 0x21, 0x00


	//----- nvinfo : EIATTR_KPARAM_INFO
	.align		4
.L_151:
        /*0178*/ 	.byte	0x04, 0x17
        /*017a*/ 	.short	(.L_153 - .L_152)
.L_152:
        /*017c*/ 	.word	0x00000000
        /*0180*/ 	.short	0x0001
        /*0182*/ 	.short	0x0008
        /*0184*/ 	.byte	0x00, 0xf5, 0x21, 0x00


	//----- nvinfo : EIATTR_KPARAM_INFO
	.align		4
.L_153:
        /*0188*/ 	.byte	0x04, 0x17
        /*018a*/ 	.short	(.L_155 - .L_154)
.L_154:
        /*018c*/ 	.word	0x00000000
        /*0190*/ 	.short	0x0000
        /*0192*/ 	.short	0x0000
        /*0194*/ 	.byte	0x00, 0xf5, 0x21, 0x00


	//----- nvinfo : EIATTR_SPARSE_MMA_MASK
	.align		4
.L_155:
        /*0198*/ 	.byte	0x03, 0x50
        /*019a*/ 	.short	0x0000


	//----- nvinfo : EIATTR_MAXREG_COUNT
	.align		4
        /*019c*/ 	.byte	0x03, 0x1b
        /*019e*/ 	.short	0x00ff


	//----- nvinfo : EIATTR_MERCURY_ISA_VERSION
	.align		4
        /*01a0*/ 	.byte	0x03, 0x5f
        /*01a2*/ 	.short	0x0101


	//----- nvinfo : EIATTR_VRC_CTA_INIT_COUNT
	.align		4
        /*01a4*/ 	.byte	0x02, 0x4a
	.zero		1
	.zero		1


	//----- nvinfo : EIATTR_EXIT_INSTR_OFFSETS
	.align		4
        /*01a8*/ 	.byte	0x04, 0x1c
        /*01aa*/ 	.short	(.L_157 - .L_156)


	//   ....[0]....
.L_156:
        /*01ac*/ 	.word	0x00000070


	//   ....[1]....
        /*01b0*/ 	.word	0x000028a0


	//   ....[2]....
        /*01b4*/ 	.word	0x00002910


	//----- nvinfo : EIATTR_CRS_STACK_SIZE
	.align		4
.L_157:
        /*01b8*/ 	.byte	0x04, 0x1e
        /*01ba*/ 	.short	(.L_159 - .L_158)
.L_158:
        /*01bc*/ 	.word	0x00000000


	//----- nvinfo : EIATTR_CBANK_PARAM_SIZE
	.align		4
.L_159:
        /*01c0*/ 	.byte	0x03, 0x19
        /*01c2*/ 	.short	0x00ac


	//----- nvinfo : EIATTR_PARAM_CBANK
	.align		4
        /*01c4*/ 	.byte	0x04, 0x0a
        /*01c6*/ 	.short	(.L_161 - .L_160)
	.align		4
.L_160:
        /*01c8*/ 	.word	index@(.nv.constant0._Z18preprocess_nb_gridPiS_S_S_PdS0_S0_ddddddiiiS_S_S_S0_iiiii)
        /*01cc*/ 	.short	0x0380
        /*01ce*/ 	.short	0x00ac


	//----- nvinfo : EIATTR_SW_WAR
	.align		4
.L_161:
        /*01d0*/ 	.byte	0x04, 0x36
        /*01d2*/ 	.short	(.L_163 - .L_162)
.L_162:
        /*01d4*/ 	.word	0x00000008
.L_163:


//--------------------- .nv.callgraph             --------------------------
	.section	.nv.callgraph,"",@"SHT_CUDA_CALLGRAPH"
	.align	4
	.sectionentsize	8
	.align		4
        /*0000*/ 	.word	0x00000000
	.align		4
        /*0004*/ 	.word	0xffffffff
	.align		4
        /*0008*/ 	.word	0x00000000
	.align		4
        /*000c*/ 	.word	0xfffffffe
	.align		4
        /*0010*/ 	.word	0x00000000
	.align		4
        /*0014*/ 	.word	0xfffffffd
	.align		4
        /*0018*/ 	.word	0x00000000
	.align		4
        /*001c*/ 	.word	0xfffffffc


//--------------------- .text._Z9setScalariPii    --------------------------
	.section	.text._Z9setScalariPii,"ax",@progbits
	.align	128
        .global         _Z9setScalariPii
        .type           _Z9setScalariPii,@function
        .size           _Z9setScalariPii,(.L_x_48 - _Z9setScalariPii)
        .other          _Z9setScalariPii,@"STO_CUDA_ENTRY STV_DEFAULT"
_Z9setScalariPii:
.text._Z9setScalariPii:
[----:B------:R-:W-:Y:S01]  /*0000*/  LDC R1, c[0x0][0x37c] ;  /* 0x0000df00ff017b82 */ /* 0x000fe20000000800 */
[----:B------:R-:W0:Y:S07]  /*0010*/  S2R R0, SR_TID.X ;  /* 0x0000000000007919 */ /* 0x000e2e0000002100 */
[----:B------:R-:W0:Y:S01]  /*0020*/  S2UR UR4, SR_CTAID.X ;  /* 0x00000000000479c3 */ /* 0x000e220000002500 */
[----:B------:R-:W1:Y:S07]  /*0030*/  LDCU UR5, c[0x0][0x380] ;  /* 0x00007000ff0577ac */ /* 0x000e6e0008000800 */
[----:B------:R-:W0:Y:S02]  /*0040*/  LDC R5, c[0x0][0x360] ;  /* 0x0000d800ff057b82 */ /* 0x000e240000000800 */
[----:B0-----:R-:W-:-:S05]  /*0050*/  IMAD R5, R5, UR4, R0 ;  /* 0x0000000405057c24 */ /* 0x001fca000f8e0200 */
[----:B-1----:R-:W-:-:S13]  /*0060*/  ISETP.GE.AND P0, PT, R5, UR5, PT ;  /* 0x0000000505007c0c */ /* 0x002fda000bf06270 */
[----:B------:R-:W-:Y:S05]  /*0070*/  @P0 EXIT ;  /* 0x000000000000094d */ /* 0x000fea0003800000 */
[----:B------:R-:W0:Y:S01]  /*0080*/  LDC.64 R2, c[0x0][0x388] ;  /* 0x0000e200ff027b82 */ /* 0x000e220000000a00 */
[----:B------:R-:W1:Y:S07]  /*0090*/  LDCU.64 UR4, c[0x0][0x358] ;  /* 0x00006b00ff0477ac */ /* 0x000e6e0008000a00 */
[----:B------:R-:W1:Y:S01]  /*00a0*/  LDC R7, c[0x0][0x390] ;  /* 0x0000e400ff077b82 */ /* 0x000e620000000800 */
[----:B0-----:R-:W-:-:S05]  /*00b0*/  IMAD.WIDE R2, R5, 0x4, R2 ;  /* 0x0000000405027825 */ /* 0x001fca00078e0202 */
[----:B-1----:R-:W-:Y:S01]  /*00c0*/  STG.E desc[UR4][R2.64], R7 ;  /* 0x0000000702007986 */ /* 0x002fe2000c101904 */
[----:B------:R-:W-:Y:S05]  /*00d0*/  EXIT ;  /* 0x000000000000794d */ /* 0x000fea0003800000 */
.L_x_0:
[----:B------:R-:W-:-:S00]  /*00e0*/  BRA `(.L_x_0) ;  /* 0xfffffffc00fc7947 */ /* 0x000fc0000383ffff */
[----:B------:R-:W-:-:S00]  /*00f0*/  NOP ;  /* 0x0000000000007918 */ /* 0x000fc00000000000 */
        /* <DEDUP_REMOVED lines=8> */
.L_x_48:


//--------------------- .text._Z12set_obc_tagsPiS_i --------------------------
	.section	.text._Z12set_obc_tagsPiS_i,"ax",@progbits
	.align	128
        .global         _Z12set_obc_tagsPiS_i
        .type           _Z12set_obc_tagsPiS_i,@function
        .size           _Z12set_obc_tagsPiS_i,(.L_x_49 - _Z12set_obc_tagsPiS_i)
        .other          _Z12set_obc_tagsPiS_i,@"STO_CUDA_ENTRY STV_DEFAULT"
_Z12set_obc_tagsPiS_i:
.text._Z12set_obc_tagsPiS_i:
        /* <DEDUP_REMOVED lines=9> */
[----:B------:R-:W1:Y:S01]  /*0090*/  LDCU.64 UR4, c[0x0][0x358] ;  /* 0x00006b00ff0477ac */ /* 0x000e620008000a00 */
[----:B0-----:R-:W-:-:S06]  /*00a0*/  IMAD.WIDE R2, R5, 0x4, R2 ;  /* 0x0000000405027825 */ /* 0x001fcc00078e0202 */
[----:B------:R-:W0:Y:S01]  /*00b0*/  LDC.64 R4, c[0x0][0x380] ;  /* 0x0000e000ff047b82 */ /* 0x000e220000000a00 */
[----:B-1----:R-:W0:Y:S01]  /*00c0*/  LDG.E R3, desc[UR4][R2.64] ;  /* 0x0000000402037981 */ /* 0x002e22000c1e1900 */
[----:B------:R-:W-:Y:S02]  /*00d0*/  HFMA2 R7, -RZ, RZ, 0, 1.1920928955078125e-07 ;  /* 0x00000002ff077431 */ /* 0x000fe400000001ff */
[----:B0-----:R-:W-:-:S05]  /*00e0*/  IMAD.WIDE R4, R3, 0x4, R4 ;  /* 0x0000000403047825 */ /* 0x001fca00078e0204 */
[----:B------:R-:W-:Y:S01]  /*00f0*/  STG.E desc[UR4][R4.64], R7 ;  /* 0x0000000704007986 */ /* 0x000fe2000c101904 */
[----:B------:R-:W-:Y:S05]  /*0100*/  EXIT ;  /* 0x000000000000794d */ /* 0x000fea0003800000 */
.L_x_1:
        /* <DEDUP_REMOVED lines=15> */
.L_x_49:


//--------------------- .text._Z12set_wbc_tagsPiS_i --------------------------
	.section	.text._Z12set_wbc_tagsPiS_i,"ax",@progbits
	.align	128
        .global         _Z12set_wbc_tagsPiS_i
        .type           _Z12set_wbc_tagsPiS_i,@function
        .size           _Z12set_wbc_tagsPiS_i,(.L_x_50 - _Z12set_wbc_tagsPiS_i)
        .other          _Z12set_wbc_tagsPiS_i,@"STO_CUDA_ENTRY STV_DEFAULT"
_Z12set_wbc_tagsPiS_i:
.text._Z12set_wbc_tagsPiS_i:
        /* <DEDUP_REMOVED lines=13> */
[----:B------:R-:W-:Y:S02]  /*00d0*/  HFMA2 R7, -RZ, RZ, 0, 5.9604644775390625e-08 ;  /* 0x00000001ff077431 */ /* 0x000fe400000001ff */
[----:B0-----:R-:W-:-:S05]  /*00e0*/  IMAD.WIDE R4, R3, 0x4, R4 ;  /* 0x0000000403047825 */ /* 0x001fca00078e0204 */
[----:B------:R-:W-:Y:S01]  /*00f0*/  STG.E desc[UR4][R4.64], R7 ;  /* 0x0000000704007986 */ /* 0x000fe2000c101904 */
[----:B------:R-:W-:Y:S05]  /*0100*/  EXIT ;  /* 0x000000000000794d */ /* 0x000fea0003800000 */
.L_x_2:
        /* <DEDUP_REMOVED lines=15> */
.L_x_50:


//--------------------- .text._Z10set_interpPii   --------------------------
	.section	.text._Z10set_interpPii,"ax",@progbits
	.align	128
        .global         _Z10set_interpPii
        .type           _Z10set_interpPii,@function
        .size           _Z10set_interpPii,(.L_x_51 - _Z10set_interpPii)
        .other          _Z10set_interpPii,@"STO_CUDA_ENTRY STV_DEFAULT"
_Z10set_interpPii:
.text._Z10set_interpPii:
        /* <DEDUP_REMOVED lines=10> */
[----:B------:R-:W-:Y:S01]  /*00a0*/  MOV R7, 0xffffffff ;  /* 0xffffffff00077802 */ /* 0x000fe20000000f00 */
[----:B0-----:R-:W-:-:S05]  /*00b0*/  IMAD.WIDE R2, R5, 0x4, R2 ;  /* 0x0000000405027825 */ /* 0x001fca00078e0202 */
[----:B-1----:R-:W-:Y:S01]  /*00c0*/  STG.E desc[UR4][R2.64], R7 ;  /* 0x0000000702007986 */ /* 0x002fe2000c101904 */
[----:B------:R-:W-:Y:S05]  /*00d0*/  EXIT ;  /* 0x000000000000794d */ /* 0x000fea0003800000 */
.L_x_3:
        /* <DEDUP_REMOVED lines=10> */
.L_x_51:


//--------------------- .text._Z7set_tagPii       --------------------------
	.section	.text._Z7set_tagPii,"ax",@progbits
	.align	128
        .global         _Z7set_tagPii
        .type           _Z7set_tagPii,@function
        .size           _Z7set_tagPii,(.L_x_52 - _Z7set_tagPii)
        .other          _Z7set_tagPii,@"STO_CUDA_ENTRY STV_DEFAULT"
_Z7set_tagPii:
.text._Z7set_tagPii:
        /* <DEDUP_REMOVED lines=10> */
[----:B0-----:R-:W-:-:S05]  /*00a0*/  IMAD.WIDE R2, R5, 0x4, R2 ;  /* 0x0000000405027825 */ /* 0x001fca00078e0202 */
[----:B-1----:R-:W-:Y:S01]  /*00b0*/  STG.E desc[UR4][R2.64], RZ ;  /* 0x000000ff02007986 */ /* 0x002fe2000c101904 */
[----:B------:R-:W-:Y:S05]  /*00c0*/  EXIT ;  /* 0x000000000000794d */ /* 0x000fea0003800000 */
.L_x_4:
        /* <DEDUP_REMOVED lines=11> */
.L_x_52:


//--------------------- .text._Z18preprocess_nb_gridPiS_S_S_PdS0_S0_ddddddiiiS_S_S_S0_iiiii --------------------------
	.section	.text._Z18preprocess_nb_gridPiS_S_S_PdS0_S0_ddddddiiiS_S_S_S0_iiiii,"ax",@progbits
	.align	128
        .global         _Z18preprocess_nb_gridPiS_S_S_PdS0_S0_ddddddiiiS_S_S_S0_iiiii
        .type           _Z18preprocess_nb_gridPiS_S_S_PdS0_S0_ddddddiiiS_S_S_S0_iiiii,@function
        .size           _Z18preprocess_nb_gridPiS_S_S_PdS0_S0_ddddddiiiS_S_S_S0_iiiii,(.L_x_47 - _Z18preprocess_nb_gridPiS_S_S_PdS0_S0_ddddddiiiS_S_S_S0_iiiii)
        .other          _Z18preprocess_nb_gridPiS_S_S_PdS0_S0_ddddddiiiS_S_S_S0_iiiii,@"STO_CUDA_ENTRY STV_DEFAULT"
_Z18preprocess_nb_gridPiS_S_S_PdS0_S0_ddddddiiiS_S_S_S0_iiiii:
.text._Z18preprocess_nb_gridPiS_S_S_PdS0_S0_ddddddiiiS_S_S_S0_iiiii:
        /* <DEDUP_REMOVED lines=8> */
[----:B------:R-:W0:Y:S01]  /*0080*/  LDCU UR6, c[0x0][0x418] ;  /* 0x00008300ff0677ac */ /* 0x000e220008000800 */
[----:B------:R-:W-:Y:S01]  /*0090*/  BSSY.RECONVERGENT B0, `(.L_x_5) ;  /* 0x0000041000007945 */ /* 0x000fe20003800200 */
[----:B------:R-:W1:Y:S01]  /*00a0*/  LDCU.64 UR4, c[0x0][0x358] ;  /* 0x00006b00ff0477ac */ /* 0x000e620008000a00 */
[----:B0-----:R-:W-:-:S13]  /*00b0*/  ISETP.GE.AND P0, PT, R4, UR6, PT ;  /* 0x0000000604007c0c */ /* 0x001fda000bf06270 */
[----:B-1----:R-:W-:Y:S05]  /*00c0*/  @P0 BRA `(.L_x_6) ;  /* 0x0000000000280947 */ /* 0x002fea0003800000 */
[----:B------:R-:W0:Y:S01]  /*00d0*/  LDC.64 R2, c[0x0][0x380] ;  /* 0x0000e000ff027b82 */ /* 0x000e220000000a00 */
[----:B------:R-:W-:-:S04]  /*00e0*/  IMAD.SHL.U32 R5, R4, 0x4, RZ ;  /* 0x0000000404057824 */ /* 0x000fc800078e00ff */
[----:B0-----:R-:W-:-:S05]  /*00f0*/  IMAD.WIDE R2, R5, 0x4, R2 ;  /* 0x0000000405027825 */ /* 0x001fca00078e0202 */
[----:B------:R0:W5:Y:S04]  /*0100*/  LDG.E R5, desc[UR4][R2.64] ;  /* 0x0000000402057981 */ /* 0x000168000c1e1900 */
[----:B------:R0:W5:Y:S04]  /*0110*/  LDG.E R6, desc[UR4][R2.64+0x4] ;  /* 0x0000040402067981 */ /* 0x000168000c1e1900 */
[----:B------:R0:W5:Y:S04]  /*0120*/  LDG.E R7, desc[UR4][R2.64+0x8] ;  /* 0x0000080402077981 */ /* 0x000168000c1e1900 */
[----:B------:R0:W5:Y:S01]  /*0130*/  LDG.E R8, desc[UR4][R2.64+0xc] ;  /* 0x00000c0402087981 */ /* 0x000162000c1e1900 */
[----:B------:R-:W-:-:S02]  /*0140*/  PLOP3.LUT P0, PT, PT, PT, PT, 0x8, 0x80 ;  /* 0x000000000080781c */ /* 0x000fc40003f0e170 */
[----:B------:R-:W-:Y:S01]  /*0150*/  PLOP3.LUT P1, PT, PT, PT, PT, 0x8, 0x80 ;  /* 0x000000000080781c */ /* 0x000fe20003f2e170 */
[----:B------:R-:W-:-:S12]  /*0160*/  BRA `(.L_x_7) ;  /* 0x0000000000cc7947 */ /* 0x000fd80003800000 */
.L_x_6:
[----:B------:R-:W0:Y:S02]  /*0170*/  LDC R5, c[0x0][0x41c] ;  /* 0x00010700ff057b82 */ /* 0x000e240000000800 */
[----:B0-----:R-:W-:-:S05]  /*0180*/  VIADD R5, R5, UR6 ;  /* 0x0000000605057c36 */ /* 0x001fca0008000000 */
[----:B------:R-:W-:-:S13]  /*0190*/  ISETP.GE.AND P0, PT, R4, R5, PT ;  /* 0x000000050400720c */ /* 0x000fda0003f06270 */
[----:B------:R-:W-:Y:S05]  /*01a0*/  @P0 BRA `(.L_x_8) ;  /* 0x0000000000300947 */ /* 0x000fea0003800000 */
[----:B------:R-:W0:Y:S01]  /*01b0*/  LDC.64 R2, c[0x0][0x388] ;  /* 0x0000e200ff027b82 */ /* 0x000e220000000a00 */
[----:B------:R-:W-:-:S04]  /*01c0*/  VIADD R0, R4, -UR6 ;  /* 0x8000000604007c36 */ /* 0x000fc80008000000 */
[----:B------:R-:W-:-:S04]  /*01d0*/  IMAD R5, R0, 0x5, RZ ;  /* 0x0000000500057824 */ /* 0x000fc800078e02ff */
[----:B0-----:R-:W-:-:S05]  /*01e0*/  IMAD.WIDE R2, R5, 0x4, R2 ;  /* 0x0000000405027825 */ /* 0x001fca00078e0202 */
[----:B------:R1:W5:Y:S04]  /*01f0*/  LDG.E R5, desc[UR4][R2.64] ;  /* 0x0000000402057981 */ /* 0x000368000c1e1900 */
[----:B------:R1:W5:Y:S04]  /*0200*/  LDG.E R6, desc[UR4][R2.64+0x4] ;  /* 0x0000040402067981 */ /* 0x000368000c1e1900 */
[----:B------:R1:W5:Y:S04]  /*0210*/  LDG.E R7, desc[UR4][R2.64+0x8] ;  /* 0x0000080402077981 */ /* 0x000368000c1e1900 */
[----:B------:R1:W5:Y:S04]  /*0220*/  LDG.E R8, desc[UR4][R2.64+0xc] ;  /* 0x00000c0402087981 */ /* 0x000368000c1e1900 */
[----:B------:R1:W5:Y:S01]  /*0230*/  LDG.E R9, desc[UR4][R2.64+0x10] ;  /* 0x0000100402097981 */ /* 0x000362000c1e1900 */
[----:B------:R-:W-:-:S02]  /*0240*/  PLOP3.LUT P1, PT, PT, PT, PT, 0x8, 0x80 ;  /* 0x000000000080781c */ /* 0x000fc40003f2e170 */
[----:B------:R-:W-:Y:S01]  /*0250*/  PLOP3.LUT P0, PT, PT, PT, PT, 0x80, 0x8 ;  /* 0x000000000008781c */ /* 0x000fe20003f0f070 */
[----:B------:R-:W-:-:S12]  /*0260*/  BRA `(.L_x_7) ;  /* 0x00000000008c7947 */ /* 0x000fd80003800000 */
.L_x_8:
[----:B------:R-:W0:Y:S02]  /*0270*/  LDCU UR7, c[0x0][0x420] ;  /* 0x00008400ff0777ac */ /* 0x000e240008000800 */
[----:B0-----:R-:W-:-:S05]  /*0280*/  VIADD R7, R5, UR7 ;  /* 0x0000000705077c36 */ /* 0x001fca0008000000 */
[----:B------:R-:W-:-:S13]  /*0290*/  ISETP.GE.AND P0, PT, R4, R7, PT ;  /* 0x000000070400720c */ /* 0x000fda0003f06270 */
[----:B------:R-:W-:Y:S05]  /*02a0*/  @P0 BRA `(.L_x_9) ;  /* 0x0000000000340947 */ /* 0x000fea0003800000 */
[----:B------:R-:W0:Y:S01]  /*02b0*/  LDC.64 R2, c[0x0][0x390] ;  /* 0x0000e400ff027b82 */ /* 0x000e220000000a00 */
[----:B------:R-:W-:-:S04]  /*02c0*/  IMAD.IADD R5, R4, 0x1, -R5 ;  /* 0x0000000104057824 */ /* 0x000fc800078e0a05 */
[----:B------:R-:W-:-:S04]  /*02d0*/  IMAD R5, R5, 0x6, RZ ;  /* 0x0000000605057824 */ /* 0x000fc800078e02ff */
[----:B0-----:R-:W-:-:S05]  /*02e0*/  IMAD.WIDE R2, R5, 0x4, R2 ;  /* 0x0000000405027825 */ /* 0x001fca00078e0202 */
[----:B------:R2:W5:Y:S04]  /*02f0*/  LDG.E R5, desc[UR4][R2.64] ;  /* 0x0000000402057981 */ /* 0x000568000c1e1900 */
        /* <DEDUP_REMOVED lines=8> */
.L_x_9:
[----:B------:R-:W0:Y:S01]  /*0380*/  LDCU UR7, c[0x0][0x424] ;  /* 0x00008480ff0777ac */ /* 0x000e220008000800 */
[----:B------:R-:W-:Y:S02]  /*0390*/  PLOP3.LUT P0, PT, PT, PT, PT, 0x8, 0x80 ;  /* 0x000000000080781c */ /* 0x000fe40003f0e170 */
[----:B------:R-:W-:Y:S01]  /*03a0*/  PLOP3.LUT P1, PT, PT, PT, PT, 0x8, 0x80 ;  /* 0x000000000080781c */ /* 0x000fe20003f2e170 */
[----:B0-----:R-:W-:-:S05]  /*03b0*/  VIADD R3, R7, UR7 ;  /* 0x0000000707037c36 */ /* 0x001fca0008000000 */
[----:B------:R-:W-:-:S13]  /*03c0*/  ISETP.GE.AND P2, PT, R4, R3, PT ;  /* 0x000000030400720c */ /* 0x000fda0003f46270 */
[----:B------:R-:W-:Y:S05]  /*03d0*/  @P2 BRA `(.L_x_7) ;  /* 0x0000000000302947 */ /* 0x000fea0003800000 */
[----:B------:R-:W0:Y:S01]  /*03e0*/  LDC.64 R2, c[0x0][0x398] ;  /* 0x0000e600ff027b82 */ /* 0x000e220000000a00 */
[----:B------:R-:W-:-:S04]  /*03f0*/  IMAD.IADD R7, R4, 0x1, -R7 ;  /* 0x0000000104077824 */ /* 0x000fc800078e0a07 */
[----:B------:R-:W-:-:S04]  /*0400*/  IMAD.SHL.U32 R7, R7, 0x8, RZ ;  /* 0x0000000807077824 */ /* 0x000fc800078e00ff */
[----:B0-----:R-:W-:-:S05]  /*0410*/  IMAD.WIDE R2, R7, 0x4, R2 ;  /* 0x0000000407027825 */ /* 0x001fca00078e0202 */
[----:B------:R3:W5:Y:S04]  /*0420*/  LDG.E R5, desc[UR4][R2.64] ;  /* 0x0000000402057981 */ /* 0x000768000c1e1900 */
[----:B------:R3:W5:Y:S04]  /*0430*/  LDG.E R6, desc[UR4][R2.64+0x4] ;  /* 0x0000040402067981 */ /* 0x000768000c1e1900 */
[----:B------:R3:W5:Y:S04]  /*0440*/  LDG.E R7, desc[UR4][R2.64+0x8] ;  /* 0x0000080402077981 */ /* 0x000768000c1e1900 */
[----:B------:R3:W5:Y:S04]  /*0450*/  LDG.E R8, desc[UR4][R2.64+0xc] ;  /* 0x00000c0402087981 */ /* 0x000768000c1e1900 */
[----:B------:R3:W5:Y:S04]  /*0460*/  LDG.E R9, desc[UR4][R2.64+0x10] ;  /* 0x0000100402097981 */ /* 0x000768000c1e1900 */
[----:B------:R3:W5:Y:S04]  /*0470*/  LDG.E R10, desc[UR4][R2.64+0x14] ;  /* 0x00001404020a7981 */ /* 0x000768000c1e1900 */
[----:B------:R3:W5:Y:S04]  /*0480*/  LDG.E R11, desc[UR4][R2.64+0x18] ;  /* 0x00001804020b7981 */ /* 0x000768000c1e1900 */
[----:B------:R3:W5:Y:S02]  /*0490*/  LDG.E R30, desc[UR4][R2.64+0x1c] ;  /* 0x00001c04021e7981 */ /* 0x000764000c1e1900 */
.L_x_7:
[----:B------:R-:W-:Y:S05]  /*04a0*/  BSYNC.RECONVERGENT B0 ;  /* 0x0000000000007941 */ /* 0x000fea0003800200 */
.L_x_5:
[----:B------:R-:W4:Y:S01]  /*04b0*/  LDC.64 R20, c[0x0][0x3a0] ;  /* 0x0000e800ff147b82 */ /* 0x000f220000000a00 */
[----:B-----5:R-:W-:Y:S02]  /*04c0*/  IMAD R29, R5, 0x3, RZ ;  /* 0x00000003051d7824 */ /* 0x020fe400078e02ff */
[----:B------:R-:W-:Y:S02]  /*04d0*/  IMAD R37, R6, 0x3, RZ ;  /* 0x0000000306257824 */ /* 0x000fe400078e02ff */
[----:B----4-:R-:W-:-:S05]  /*04e0*/  IMAD.WIDE R28, R29, 0x8, R20 ;  /* 0x000000081d1c7825 */ /* 0x010fca00078e0214 */
[----:B------:R-:W4:Y:S01]  /*04f0*/  LDG.E.64 R18, desc[UR4][R28.64] ;  /* 0x000000041c127981 */ /* 0x000f22000c1e1b00 */
[----:B------:R-:W-:-:S03]  /*0500*/  IMAD.WIDE R36, R37, 0x8, R20 ;  /* 0x0000000825247825 */ /* 0x000fc600078e0214 */
[----:B------:R-:W4:Y:S04]  /*0510*/  LDG.E.64 R12, desc[UR4][R28.64+0x8] ;  /* 0x000008041c0c7981 */ /* 0x000f28000c1e1b00 */
[----:B0123--:R-:W2:Y:S04]  /*0520*/  LDG.E.64 R2, desc[UR4][R36.64] ;  /* 0x0000000424027981 */ /* 0x00fea8000c1e1b00 */
[----:B------:R-:W3:Y:S04]  /*0530*/  LDG.E.64 R24, desc[UR4][R36.64+0x8] ;  /* 0x0000080424187981 */ /* 0x000ee8000c1e1b00 */
[----:B------:R-:W3:Y:S01]  /*0540*/  LDG.E.64 R16, desc[UR4][R28.64+0x10] ;  /* 0x000010041c107981 */ /* 0x000ee2000c1e1b00 */
[----:B------:R-:W-:-:S03]  /*0550*/  IMAD R33, R7, 0x3, RZ ;  /* 0x0000000307217824 */ /* 0x000fc600078e02ff */
[----:B------:R0:W3:Y:S01]  /*0560*/  LDG.E.64 R22, desc[UR4][R36.64+0x10] ;  /* 0x0000100424167981 */ /* 0x0000e2000c1e1b00 */
[----:B------:R-:W-:-:S05]  /*0570*/  IMAD.WIDE R32, R33, 0x8, R20 ;  /* 0x0000000821207825 */ /* 0x000fca00078e0214 */
[----:B------:R-:W3:Y:S04]  /*0580*/  LDG.E.64 R14, desc[UR4][R32.64] ;  /* 0x00000004200e7981 */ /* 0x000ee8000c1e1b00 */
[----:B------:R-:W3:Y:S01]  /*0590*/  LDG.E.64 R34, desc[UR4][R32.64+0x8] ;  /* 0x0000080420227981 */ /* 0x000ee2000c1e1b00 */
[----:B0-----:R-:W-:-:S04]  /*05a0*/  IMAD R37, R8, 0x3, RZ ;  /* 0x0000000308257824 */ /* 0x001fc800078e02ff */
[----:B------:R-:W-:Y:S01]  /*05b0*/  IMAD.WIDE R36, R37, 0x8, R20 ;  /* 0x0000000825247825 */ /* 0x000fe200078e0214 */
[----:B------:R-:W3:Y:S01]  /*05c0*/  LDG.E.64 R32, desc[UR4][R32.64+0x10] ;  /* 0x0000100420207981 */ /* 0x000ee2000c1e1b00 */
[C---:B----4-:R-:W-:Y:S02]  /*05d0*/  DSETP.MIN.AND P2, P3, R18.reuse, 1000000, PT ;  /* 0x412e84801200742a */ /* 0x050fe40003b40000 */
[----:B------:R-:W-:Y:S01]  /*05e0*/  DSETP.MAX.AND P4, P5, R18, -1000000, PT ;  /* 0xc12e84801200742a */ /* 0x000fe20003d8f000 */
[--C-:B------:R-:W-:Y:S02]  /*05f0*/  IMAD.MOV.U32 R27, RZ, RZ, R19.reuse ;  /* 0x000000ffff1b7224 */ /* 0x100fe400078e0013 */
[----:B------:R-:W-:Y:S02]  /*0600*/  IMAD.MOV.U32 R28, RZ, RZ, R19 ;  /* 0x000000ffff1c7224 */ /* 0x000fe400078e0013 */
[--C-:B------:R-:W-:Y:S02]  /*0610*/  IMAD.MOV.U32 R0, RZ, RZ, R18.reuse ;  /* 0x000000ffff007224 */ /* 0x100fe400078e0012 */
[----:B------:R-:W-:-:S02]  /*0620*/  IMAD.MOV.U32 R26, RZ, RZ, R18 ;  /* 0x000000ffff1a7224 */ /* 0x000fc400078e0012 */
[----:B------:R-:W-:Y:S01]  /*0630*/  IMAD.MOV.U32 R18, RZ, RZ, 0x80000 ;  /* 0x00080000ff127424 */ /* 0x000fe200078e00ff */
[----:B------:R-:W-:Y:S02]  /*0640*/  FSEL R19, R27, 10.9073486328125, P2 ;  /* 0x412e84801b137808 */ /* 0x000fe40001000000 */
[----:B------:R-:W-:Y:S01]  /*0650*/  FSEL R27, R28, -10.9073486328125, P4 ;  /* 0xc12e84801c1b7808 */ /* 0x000fe20002000000 */
[----:B------:R-:W-:Y:S01]  /*0660*/  IMAD.MOV.U32 R28, RZ, RZ, 0x80000 ;  /* 0x00080000ff1c7424 */ /* 0x000fe200078e00ff */
[----:B------:R-:W-:Y:S02]  /*0670*/  @P3 LOP3.LUT R19, R18, 0x412e8480, RZ, 0xfc, !PT ;  /* 0x412e848012133812 */ /* 0x000fe400078efcff */
[----:B------:R-:W-:Y:S02]  /*0680*/  SEL R18, R0, RZ, P2 ;  /* 0x000000ff00127207 */ /* 0x000fe40001000000 */
[----:B------:R-:W-:Y:S02]  /*0690*/  @P5 LOP3.LUT R27, R28, 0xc12e8480, RZ, 0xfc, !PT ;  /* 0xc12e84801c1b5812 */ /* 0x000fe400078efcff */
[----:B------:R-:W-:-:S02]  /*06a0*/  SEL R26, R26, RZ, P4 ;  /* 0x000000ff1a1a7207 */ /* 0x000fc40002000000 */
[----:B--2---:R-:W-:-:S04]  /*06b0*/  DSETP.GT.AND P2, PT, R18, R2, PT ;  /* 0x000000021200722a */ /* 0x004fc80003f44000 */
[----:B------:R-:W-:Y:S02]  /*06c0*/  DSETP.GEU.AND P4, PT, R26, R2, PT ;  /* 0x000000021a00722a */ /* 0x000fe40003f8e000 */
[C---:B------:R-:W-:Y:S02]  /*06d0*/  FSEL R18, R2.reuse, R18, P2 ;  /* 0x0000001202127208 */ /* 0x040fe40001000000 */
[C---:B------:R-:W-:Y:S01]  /*06e0*/  FSEL R19, R3.reuse, R19, P2 ;  /* 0x0000001303137208 */ /* 0x040fe20001000000 */
[C---:B------:R-:W-:Y:S01]  /*06f0*/  DSETP.MIN.AND P3, P2, R12.reuse, 1000000, PT ;  /* 0x412e84800c00742a */ /* 0x040fe20003a60000 */
[----:B------:R-:W-:Y:S02]  /*0700*/  FSEL R2, R2, R26, !P4 ;  /* 0x0000001a02027208 */ /* 0x000fe40006000000 */
[----:B------:R-:W-:Y:S01]  /*0710*/  FSEL R3, R3, R27, !P4 ;  /* 0x0000001b03037208 */ /* 0x000fe20006000000 */
[----:B------:R-:W-:Y:S01]  /*0720*/  DSETP.MAX.AND P4, P5, R12, -1000000, PT ;  /* 0xc12e84800c00742a */ /* 0x000fe20003d8f000 */
[----:B------:R-:W-:-:S02]  /*0730*/  IMAD.MOV.U32 R27, RZ, RZ, R13 ;  /* 0x000000ffff1b7224 */ /* 0x000fc400078e000d */
[----:B------:R-:W-:Y:S02]  /*0740*/  IMAD.MOV.U32 R28, RZ, RZ, R13 ;  /* 0x000000ffff1c7224 */ /* 0x000fe400078e000d */
[--C-:B------:R-:W-:Y:S02]  /*0750*/  IMAD.MOV.U32 R0, RZ, RZ, R12.reuse ;  /* 0x000000ffff007224 */ /* 0x100fe400078e000c */
[----:B------:R-:W-:Y:S01]  /*0760*/  IMAD.MOV.U32 R26, RZ, RZ, R12 ;  /* 0x000000ffff1a7224 */ /* 0x000fe200078e000c */
[----:B------:R-:W-:Y:S01]  /*0770*/  FSEL R13, R27, 10.9073486328125, P3 ;  /* 0x412e84801b0d7808 */ /* 0x000fe20001800000 */
[----:B------:R-:W-:Y:S01]  /*0780*/  IMAD.MOV.U32 R12, RZ, RZ, 0x80000 ;  /* 0x00080000ff0c7424 */ /* 0x000fe200078e00ff */
[----:B------:R-:W-:Y:S01]  /*0790*/  FSEL R27, R28, -10.9073486328125, P4 ;  /* 0xc12e84801c1b7808 */ /* 0x000fe20002000000 */
[----:B------:R-:W-:-:S03]  /*07a0*/  IMAD.MOV.U32 R28, RZ, RZ, 0x80000 ;  /* 0x00080000ff1c7424 */ /* 0x000fc600078e00ff */
[----:B------:R-:W-:Y:S02]  /*07b0*/  @P2 LOP3.LUT R13, R12, 0x412e8480, RZ, 0xfc, !PT ;  /* 0x412e84800c0d2812 */ /* 0x000fe400078efcff */
[----:B------:R-:W-:Y:S02]  /*07c0*/  SEL R12, R0, RZ, P3 ;  /* 0x000000ff000c7207 */ /* 0x000fe40001800000 */
[----:B------:R-:W-:Y:S02]  /*07d0*/  @P5 LOP3.LUT R27, R28, 0xc12e8480, RZ, 0xfc, !PT ;  /* 0xc12e84801c1b5812 */ /* 0x000fe400078efcff */
[----:B------:R-:W-:Y:S02]  /*07e0*/  SEL R26, R26, RZ, P4 ;  /* 0x000000ff1a1a7207 */ /* 0x000fe40002000000 */
[----:B---3--:R-:W-:-:S04]  /*07f0*/  DSETP.GT.AND P2, PT, R12, R24, PT ;  /* 0x000000180c00722a */ /* 0x008fc80003f44000 */
        /* <DEDUP_REMOVED lines=9> */
[--C-:B------:R-:W-:Y:S01]  /*0890*/  IMAD.MOV.U32 R0, RZ, RZ, R16.reuse ;  /* 0x000000ffff007224 */ /* 0x100fe200078e0010 */
[----:B------:R-:W-:Y:S01]  /*08a0*/  FSEL R17, R27, 10.9073486328125, P3 ;  /* 0x412e84801b117808 */ /* 0x000fe20001800000 */
[----:B------:R-:W-:Y:S01]  /*08b0*/  IMAD.MOV.U32 R26, RZ, RZ, R16 ;  /* 0x000000ffff1a7224 */ /* 0x000fe200078e0010 */
[----:B------:R-:W-:Y:S01]  /*08c0*/  FSEL R27, R28, -10.9073486328125, P4 ;  /* 0xc12e84801c1b7808 */ /* 0x000fe20002000000 */
[----:B------:R-:W-:Y:S02]  /*08d0*/  IMAD.MOV.U32 R16, RZ, RZ, 0x80000 ;  /* 0x00080000ff107424 */ /* 0x000fe400078e00ff */
[----:B------:R-:W-:Y:S01]  /*08e0*/  IMAD.MOV.U32 R28, RZ, RZ, 0x80000 ;  /* 0x00080000ff1c7424 */ /* 0x000fe200078e00ff */
[----:B------:R-:W-:Y:S02]  /*08f0*/  SEL R26, R26, RZ, P4 ;  /* 0x000000ff1a1a7207 */ /* 0x000fe40002000000 */
[----:B------:R-:W-:-:S02]  /*0900*/  @P2 LOP3.LUT R17, R16, 0x412e8480, RZ, 0xfc, !PT ;  /* 0x412e848010112812 */ /* 0x000fc400078efcff */
[----:B------:R-:W-:Y:S02]  /*0910*/  SEL R16, R0, RZ, P3 ;  /* 0x000000ff00107207 */ /* 0x000fe40001800000 */
[----:B------:R-:W-:Y:S02]  /*0920*/  @P5 LOP3.LUT R27, R28, 0xc12e8480, RZ, 0xfc, !PT ;  /* 0xc12e84801c1b5812 */ /* 0x000fe400078efcff */
[----:B------:R-:W2:Y:S02]  /*0930*/  LDG.E.64 R28, desc[UR4][R36.64] ;  /* 0x00000004241c7981 */ /* 0x000ea4000c1e1b00 */
[--C-:B------:R-:W-:Y:S02]  /*0940*/  DSETP.GT.AND P2, PT, R16, R22.reuse, PT ;  /* 0x000000161000722a */ /* 0x100fe40003f44000 */
[----:B------:R-:W-:-:S04]  /*0950*/  DSETP.GEU.AND P3, PT, R26, R22, PT ;  /* 0x000000161a00722a */ /* 0x000fc80003f6e000 */
[C---:B------:R-:W-:Y:S02]  /*0960*/  FSEL R16, R22.reuse, R16, P2 ;  /* 0x0000001016107208 */ /* 0x040fe40001000000 */
[C---:B------:R-:W-:Y:S01]  /*0970*/  FSEL R17, R23.reuse, R17, P2 ;  /* 0x0000001117117208 */ /* 0x040fe20001000000 */
[--C-:B------:R-:W-:Y:S01]  /*0980*/  DSETP.GT.AND P2, PT, R18, R14.reuse, PT ;  /* 0x0000000e1200722a */ /* 0x100fe20003f44000 */
[----:B------:R-:W-:Y:S02]  /*0990*/  FSEL R22, R22, R26, !P3 ;  /* 0x0000001a16167208 */ /* 0x000fe40005800000 */
[----:B------:R-:W-:Y:S01]  /*09a0*/  FSEL R23, R23, R27, !P3 ;  /* 0x0000001b17177208 */ /* 0x000fe20005800000 */
[----:B------:R-:W-:Y:S02]  /*09b0*/  DSETP.GEU.AND P3, PT, R2, R14, PT ;  /* 0x0000000e0200722a */ /* 0x000fe40003f6e000 */
[----:B------:R-:W-:Y:S02]  /*09c0*/  FSEL R26, R14, R18, P2 ;  /* 0x000000120e1a7208 */ /* 0x000fe40001000000 */
[----:B------:R-:W-:-:S02]  /*09d0*/  FSEL R27, R15, R19, P2 ;  /* 0x000000130f1b7208 */ /* 0x000fc40001000000 */
[----:B------:R-:W-:Y:S01]  /*09e0*/  FSEL R2, R14, R2, !P3 ;  /* 0x000000020e027208 */ /* 0x000fe20005800000 */
[----:B------:R-:W3:Y:S01]  /*09f0*/  LDG.E.64 R18, desc[UR4][R36.64+0x10] ;  /* 0x0000100424127981 */ /* 0x000ee2000c1e1b00 */
[----:B------:R-:W-:-:S03]  /*0a00*/  FSEL R3, R15, R3, !P3 ;  /* 0x000000030f037208 */ /* 0x000fc60005800000 */
[----:B------:R-:W4:Y:S01]  /*0a10*/  LDG.E.64 R14, desc[UR4][R36.64+0x8] ;  /* 0x00000804240e7981 */ /* 0x000f22000c1e1b00 */
[----:B------:R-:W-:Y:S02]  /*0a20*/  DSETP.GT.AND P2, PT, R12, R34, PT ;  /* 0x000000220c00722a */ /* 0x000fe40003f44000 */
[----:B------:R-:W-:-:S04]  /*0a30*/  DSETP.GEU.AND P4, PT, R22, R32, PT ;  /* 0x000000201600722a */ /* 0x000fc80003f8e000 */
[----:B------:R-:W-:Y:S02]  /*0a40*/  FSEL R12, R34, R12, P2 ;  /* 0x0000000c220c7208 */ /* 0x000fe40001000000 */
[----:B------:R-:W-:Y:S02]  /*0a50*/  FSEL R13, R35, R13, P2 ;  /* 0x0000000d230d7208 */ /* 0x000fe40001000000 */
[----:B------:R-:W-:Y:S02]  /*0a60*/  FSEL R22, R32, R22, !P4 ;  /* 0x0000001620167208 */ /* 0x000fe40006000000 */
[----:B------:R-:W-:Y:S01]  /*0a70*/  FSEL R23, R33, R23, !P4 ;  /* 0x0000001721177208 */ /* 0x000fe20006000000 */
[----:B------:R-:W-:Y:S02]  /*0a80*/  DSETP.GEU.AND P3, PT, R24, R34, PT ;  /* 0x000000221800722a */ /* 0x000fe40003f6e000 */
[----:B------:R-:W-:-:S04]  /*0a90*/  DSETP.GT.AND P2, PT, R16, R32, PT ;  /* 0x000000201000722a */ /* 0x000fc80003f44000 */
[----:B------:R-:W-:Y:S02]  /*0aa0*/  FSEL R24, R34, R24, !P3 ;  /* 0x0000001822187208 */ /* 0x000fe40005800000 */
[----:B------:R-:W-:Y:S02]  /*0ab0*/  FSEL R25, R35, R25, !P3 ;  /* 0x0000001923197208 */ /* 0x000fe40005800000 */
[----:B------:R-:W-:Y:S02]  /*0ac0*/  FSEL R16, R32, R16, P2 ;  /* 0x0000001020107208 */ /* 0x000fe40001000000 */
[----:B------:R-:W-:Y:S01]  /*0ad0*/  FSEL R17, R33, R17, P2 ;  /* 0x0000001121117208 */ /* 0x000fe20001000000 */
[----:B------:R-:W-:Y:S01]  /*0ae0*/  BSSY.RECONVERGENT B0, `(.L_x_10) ;  /* 0x0000073000007945 */ /* 0x000fe20003800200 */
[--C-:B--2---:R-:W-:Y:S02]  /*0af0*/  DSETP.GT.AND P3, PT, R26, R28.reuse, PT ;  /* 0x0000001c1a00722a */ /* 0x104fe40003f64000 */
[----:B------:R-:W-:-:S04]  /*0b00*/  DSETP.GEU.AND P5, PT, R2, R28, PT ;  /* 0x0000001c0200722a */ /* 0x000fc80003fae000 */
[C---:B------:R-:W-:Y:S02]  /*0b10*/  FSEL R26, R28.reuse, R26, P3 ;  /* 0x0000001a1c1a7208 */ /* 0x040fe40001800000 */
[----:B------:R-:W-:Y:S02]  /*0b20*/  FSEL R27, R29, R27, P3 ;  /* 0x0000001b1d1b7208 */ /* 0x000fe40001800000 */
[----:B------:R-:W-:Y:S01]  /*0b30*/  FSEL R2, R28, R2, !P5 ;  /* 0x000000021c027208 */ /* 0x000fe20006800000 */
[----:B----4-:R-:W-:-:S06]  /*0b40*/  DSETP.GT.AND P4, PT, R12, R14, PT ;  /* 0x0000000e0c00722a */ /* 0x010fcc0003f84000 */
[----:B------:R-:W-:Y:S02]  /*0b50*/  FSEL R12, R14, R12, P4 ;  /* 0x0000000c0e0c7208 */ /* 0x000fe40002000000 */
[----:B------:R-:W-:Y:S02]  /*0b60*/  FSEL R13, R15, R13, P4 ;  /* 0x0000000d0f0d7208 */ /* 0x000fe40002000000 */
[----:B------:R-:W-:Y:S01]  /*0b70*/  ISETP.GE.AND P4, PT, R4, UR6, PT ;  /* 0x0000000604007c0c */ /* 0x000fe2000bf86270 */
[----:B---3--:R-:W-:Y:S01]  /*0b80*/  DSETP.GT.AND P3, PT, R16, R18, PT ;  /* 0x000000121000722a */ /* 0x008fe20003f64000 */
[----:B------:R-:W-:Y:S01]  /*0b90*/  FSEL R3, R29, R3, !P5 ;  /* 0x000000031d037208 */ /* 0x000fe20006800000 */
[----:B------:R-:W-:Y:S02]  /*0ba0*/  DSETP.GEU.AND P5, PT, R24, R14, PT ;  /* 0x0000000e1800722a */ /* 0x000fe40003fae000 */
[----:B------:R-:W-:Y:S02]  /*0bb0*/  DSETP.GEU.AND P2, PT, R22, R18, PT ;  /* 0x000000121600722a */ /* 0x000fe40003f4e000 */
[----:B------:R-:W-:-:S02]  /*0bc0*/  FSEL R16, R18, R16, P3 ;  /* 0x0000001012107208 */ /* 0x000fc40001800000 */
[----:B------:R-:W-:Y:S02]  /*0bd0*/  FSEL R17, R19, R17, P3 ;  /* 0x0000001113117208 */ /* 0x000fe40001800000 */
[----:B------:R-:W-:Y:S02]  /*0be0*/  FSEL R14, R14, R24, !P5 ;  /* 0x000000180e0e7208 */ /* 0x000fe40006800000 */
[----:B------:R-:W-:Y:S02]  /*0bf0*/  FSEL R15, R15, R25, !P5 ;  /* 0x000000190f0f7208 */ /* 0x000fe40006800000 */
[----:B------:R-:W-:Y:S02]  /*0c00*/  FSEL R18, R18, R22, !P2 ;  /* 0x0000001612127208 */ /* 0x000fe40005000000 */
[----:B------:R-:W-:Y:S01]  /*0c10*/  FSEL R19, R19, R23, !P2 ;  /* 0x0000001713137208 */ /* 0x000fe20005000000 */
[----:B------:R-:W-:Y:S06]  /*0c20*/  @!P4 BRA `(.L_x_11) ;  /* 0x000000040078c947 */ /* 0x000fec0003800000 */
[----:B------:R-:W-:-:S04]  /*0c30*/  IMAD R33, R9, 0x3, RZ ;  /* 0x0000000309217824 */ /* 0x000fc800078e02ff */
[----:B------:R-:W-:-:S05]  /*0c40*/  IMAD.WIDE R32, R33, 0x8, R20 ;  /* 0x0000000821207825 */ /* 0x000fca00078e0214 */
[----:B------:R-:W2:Y:S04]  /*0c50*/  LDG.E.64 R28, desc[UR4][R32.64] ;  /* 0x00000004201c7981 */ /* 0x000ea8000c1e1b00 */
[----:B------:R-:W3:Y:S04]  /*0c60*/  LDG.E.64 R22, desc[UR4][R32.64+0x8] ;  /* 0x0000080420167981 */ /* 0x000ee8000c1e1b00 */
[----:B------:R-:W4:Y:S01]  /*0c70*/  LDG.E.64 R24, desc[UR4][R32.64+0x10] ;  /* 0x0000100420187981 */ /* 0x000f22000c1e1b00 */
[--C-:B--2---:R-:W-:Y:S02]  /*0c80*/  DSETP.GT.AND P5, PT, R26, R28.reuse, PT ;  /* 0x0000001c1a00722a */ /* 0x104fe40003fa4000 */
[----:B------:R-:W-:-:S02]  /*0c90*/  DSETP.GEU.AND P2, PT, R2, R28, PT ;  /* 0x0000001c0200722a */ /* 0x000fc40003f4e000 */
[--C-:B---3--:R-:W-:Y:S02]  /*0ca0*/  DSETP.GT.AND P3, PT, R12, R22.reuse, PT ;  /* 0x000000160c00722a */ /* 0x108fe40003f64000 */
[C---:B------:R-:W-:Y:S01]  /*0cb0*/  FSEL R26, R28.reuse, R26, P5 ;  /* 0x0000001a1c1a7208 */ /* 0x040fe20002800000 */
[----:B------:R-:W-:Y:S01]  /*0cc0*/  DSETP.GEU.AND P4, PT, R14, R22, PT ;  /* 0x000000160e00722a */ /* 0x000fe20003f8e000 */
[C---:B------:R-:W-:Y:S01]  /*0cd0*/  FSEL R27, R29.reuse, R27, P5 ;  /* 0x0000001b1d1b7208 */ /* 0x040fe20002800000 */
[--C-:B----4-:R-:W-:Y:S01]  /*0ce0*/  DSETP.GT.AND P5, PT, R16, R24.reuse, PT ;  /* 0x000000181000722a */ /* 0x110fe20003fa4000 */
[----:B------:R-:W-:Y:S02]  /*0cf0*/  FSEL R2, R28, R2, !P2 ;  /* 0x000000021c027208 */ /* 0x000fe40005000000 */
[----:B------:R-:W-:Y:S01]  /*0d00*/  FSEL R3, R29, R3, !P2 ;  /* 0x000000031d037208 */ /* 0x000fe20005000000 */
[----:B------:R-:W-:Y:S01]  /*0d10*/  DSETP.GEU.AND P2, PT, R18, R24, PT ;  /* 0x000000181200722a */ /* 0x000fe20003f4e000 */
[----:B------:R-:W-:-:S02]  /*0d20*/  FSEL R12, R22, R12, P3 ;  /* 0x0000000c160c7208 */ /* 0x000fc40001800000 */
[C---:B------:R-:W-:Y:S02]  /*0d30*/  FSEL R13, R23.reuse, R13, P3 ;  /* 0x0000000d170d7208 */ /* 0x040fe40001800000 */
[----:B------:R-:W-:Y:S02]  /*0d40*/  FSEL R14, R22, R14, !P4 ;  /* 0x0000000e160e7208 */ /* 0x000fe40006000000 */
[----:B------:R-:W-:Y:S02]  /*0d50*/  FSEL R15, R23, R15, !P4 ;  /* 0x0000000f170f7208 */ /* 0x000fe40006000000 */
[C---:B------:R-:W-:Y:S02]  /*0d60*/  FSEL R16, R24.reuse, R16, P5 ;  /* 0x0000001018107208 */ /* 0x040fe40002800000 */
[----:B------:R-:W-:Y:S02]  /*0d70*/  FSEL R17, R25, R17, P5 ;  /* 0x0000001119117208 */ /* 0x000fe40002800000 */
[----:B------:R-:W-:-:S02]  /*0d80*/  FSEL R18, R24, R18, !P2 ;  /* 0x0000001218127208 */ /* 0x000fc40005000000 */
[----:B------:R-:W-:Y:S01]  /*0d90*/  FSEL R19, R25, R19, !P2 ;  /* 0x0000001319137208 */ /* 0x000fe20005000000 */
[----:B------:R-:W-:Y:S06]  /*0da0*/  @P0 BRA `(.L_x_11) ;  /* 0x0000000400180947 */ /* 0x000fec0003800000 */
        /* <DEDUP_REMOVED lines=26> */
[----:B------:R-:W2:Y:S01]  /*0f50*/  LDG.E.64 R34, desc[UR4][R38.64] ;  /* 0x0000000426227981 */ /* 0x000ea2000c1e1b00 */
[----:B------:R-:W-:-:S03]  /*0f60*/  IMAD R37, R30, 0x3, RZ ;  /* 0x000000031e257824 */ /* 0x000fc600078e02ff */
[----:B------:R-:W3:Y:S01]  /*0f70*/  LDG.E.64 R32, desc[UR4][R38.64+0x8] ;  /* 0x0000080426207981 */ /* 0x000ee2000c1e1b00 */
[----:B------:R-:W-:-:S03]  /*0f80*/  IMAD.WIDE R36, R37, 0x8, R20 ;  /* 0x0000000825247825 */ /* 0x000fc600078e0214 */
[----:B------:R-:W4:Y:S04]  /*0f90*/  LDG.E.64 R28, desc[UR4][R38.64+0x10] ;  /* 0x00001004261c7981 */ /* 0x000f28000c1e1b00 */
[----:B------:R-:W5:Y:S04]  /*0fa0*/  LDG.E.64 R20, desc[UR4][R36.64] ;  /* 0x0000000424147981 */ /* 0x000f68000c1e1b00 */
[----:B------:R-:W5:Y:S04]  /*0fb0*/  LDG.E.64 R22, desc[UR4][R36.64+0x8] ;  /* 0x0000080424167981 */ /* 0x000f68000c1e1b00 */
[----:B------:R-:W5:Y:S01]  /*0fc0*/  LDG.E.64 R24, desc[UR4][R36.64+0x10] ;  /* 0x0000100424187981 */ /* 0x000f62000c1e1b00 */
[----:B--2---:R-:W-:-:S02]  /*0fd0*/  DSETP.GT.AND P2, PT, R26, R34, PT ;  /* 0x000000221a00722a */ /* 0x004fc40003f44000 */
[----:B------:R-:W-:-:S04]  /*0fe0*/  DSETP.GEU.AND P3, PT, R2, R34, PT ;  /* 0x000000220200722a */ /* 0x000fc80003f6e000 */
[C---:B------:R-:W-:Y:S02]  /*0ff0*/  FSEL R26, R34.reuse, R26, P2 ;  /* 0x0000001a221a7208 */ /* 0x040fe40001000000 */
[C---:B------:R-:W-:Y:S01]  /*1000*/  FSEL R27, R35.reuse, R27, P2 ;  /* 0x0000001b231b7208 */ /* 0x040fe20001000000 */
[----:B---3--:R-:W-:Y:S01]  /*1010*/  DSETP.GT.AND P2, PT, R12, R32, PT ;  /* 0x000000200c00722a */ /* 0x008fe20003f44000 */
[----:B------:R-:W-:Y:S01]  /*1020*/  FSEL R2, R34, R2, !P3 ;  /* 0x0000000222027208 */ /* 0x000fe20005800000 */
[----:B----4-:R-:W-:Y:S01]  /*1030*/  DSETP.GEU.AND P4, PT, R18, R28, PT ;  /* 0x0000001c1200722a */ /* 0x010fe20003f8e000 */
[----:B------:R-:W-:Y:S01]  /*1040*/  FSEL R3, R35, R3, !P3 ;  /* 0x0000000323037208 */ /* 0x000fe20005800000 */
[----:B------:R-:W-:Y:S02]  /*1050*/  DSETP.GEU.AND P3, PT, R14, R32, PT ;  /* 0x000000200e00722a */ /* 0x000fe40003f6e000 */
[C---:B------:R-:W-:Y:S02]  /*1060*/  FSEL R12, R32.reuse, R12, P2 ;  /* 0x0000000c200c7208 */ /* 0x040fe40001000000 */
[C---:B------:R-:W-:Y:S01]  /*1070*/  FSEL R13, R33.reuse, R13, P2 ;  /* 0x0000000d210d7208 */ /* 0x040fe20001000000 */
[----:B------:R-:W-:Y:S01]  /*1080*/  DSETP.GT.AND P2, PT, R16, R28, PT ;  /* 0x0000001c1000722a */ /* 0x000fe20003f44000 */
[----:B------:R-:W-:Y:S01]  /*1090*/  FSEL R14, R32, R14, !P3 ;  /* 0x0000000e200e7208 */ /* 0x000fe20005800000 */
[--C-:B-----5:R-:W-:Y:S01]  /*10a0*/  DSETP.GEU.AND P5, PT, R2, R20.reuse, PT ;  /* 0x000000140200722a */ /* 0x120fe20003fae000 */
[----:B------:R-:W-:Y:S01]  /*10b0*/  FSEL R15, R33, R15, !P3 ;  /* 0x0000000f210f7208 */ /* 0x000fe20005800000 */
[----:B------:R-:W-:Y:S01]  /*10c0*/  DSETP.GT.AND P3, PT, R26, R20, PT ;  /* 0x000000141a00722a */ /* 0x000fe20003f64000 */
[----:B------:R-:W-:-:S02]  /*10d0*/  FSEL R18, R28, R18, !P4 ;  /* 0x000000121c127208 */ /* 0x000fc40006000000 */
[----:B------:R-:W-:Y:S02]  /*10e0*/  FSEL R16, R28, R16, P2 ;  /* 0x000000101c107208 */ /* 0x000fe40001000000 */
[C---:B------:R-:W-:Y:S01]  /*10f0*/  FSEL R17, R29.reuse, R17, P2 ;  /* 0x000000111d117208 */ /* 0x040fe20001000000 */
[--C-:B------:R-:W-:Y:S01]  /*1100*/  DSETP.GT.AND P2, PT, R12, R22.reuse, PT ;  /* 0x000000160c00722a */ /* 0x100fe20003f44000 */
[----:B------:R-:W-:Y:S01]  /*1110*/  FSEL R19, R29, R19, !P4 ;  /* 0x000000131d137208 */ /* 0x000fe20006000000 */
[----:B------:R-:W-:Y:S01]  /*1120*/  DSETP.GEU.AND P4, PT, R14, R22, PT ;  /* 0x000000160e00722a */ /* 0x000fe20003f8e000 */
[C---:B------:R-:W-:Y:S02]  /*1130*/  FSEL R26, R20.reuse, R26, P3 ;  /* 0x0000001a141a7208 */ /* 0x040fe40001800000 */
[----:B------:R-:W-:Y:S01]  /*1140*/  FSEL R27, R21, R27, P3 ;  /* 0x0000001b151b7208 */ /* 0x000fe20001800000 */
[----:B------:R-:W-:Y:S01]  /*1150*/  DSETP.GT.AND P3, PT, R16, R24, PT ;  /* 0x000000181000722a */ /* 0x000fe20003f64000 */
[----:B------:R-:W-:-:S02]  /*1160*/  FSEL R2, R20, R2, !P5 ;  /* 0x0000000214027208 */ /* 0x000fc40006800000 */
[----:B------:R-:W-:Y:S01]  /*1170*/  FSEL R3, R21, R3, !P5 ;  /* 0x0000000315037208 */ /* 0x000fe20006800000 */
[----:B------:R-:W-:Y:S01]  /*1180*/  DSETP.GEU.AND P5, PT, R18, R24, PT ;  /* 0x000000181200722a */ /* 0x000fe20003fae000 */
[C---:B------:R-:W-:Y:S02]  /*1190*/  FSEL R12, R22.reuse, R12, P2 ;  /* 0x0000000c160c7208 */ /* 0x040fe40001000000 */
[C---:B------:R-:W-:Y:S02]  /*11a0*/  FSEL R13, R23.reuse, R13, P2 ;  /* 0x0000000d170d7208 */ /* 0x040fe40001000000 */
[----:B------:R-:W-:Y:S02]  /*11b0*/  FSEL R14, R22, R14, !P4 ;  /* 0x0000000e160e7208 */ /* 0x000fe40006000000 */
[----:B------:R-:W-:Y:S02]  /*11c0*/  FSEL R15, R23, R15, !P4 ;  /* 0x0000000f170f7208 */ /* 0x000fe40006000000 */
[----:B------:R-:W-:-:S02]  /*11d0*/  FSEL R18, R24, R18, !P5 ;  /* 0x0000001218127208 */ /* 0x000fc40006800000 */
[----:B------:R-:W-:Y:S02]  /*11e0*/  FSEL R16, R24, R16, P3 ;  /* 0x0000001018107208 */ /* 0x000fe40001800000 */
[C---:B------:R-:W-:Y:S02]  /*11f0*/  FSEL R17, R25.reuse, R17, P3 ;  /* 0x0000001119117208 */ /* 0x040fe40001800000 */
[----:B------:R-:W-:-:S07]  /*1200*/  FSEL R19, R25, R19, !P5 ;  /* 0x0000001319137208 */ /* 0x000fce0006800000 */
.L_x_11:
[----:B------:R-:W-:Y:S05]  /*1210*/  BSYNC.RECONVERGENT B0 ;  /* 0x0000000000007941 */ /* 0x000fea0003800200 */
.L_x_10:
[----:B------:R-:W0:Y:S01]  /*1220*/  LDCU UR8, c[0x0][0x3bc] ;  /* 0x00007780ff0877ac */ /* 0x000e220008000800 */
[----:B------:R-:W1:Y:S01]  /*1230*/  LDC.64 R22, c[0x0][0x3b8] ;  /* 0x0000ee00ff167b82 */ /* 0x000e620000000a00 */
[----:B------:R-:W-:Y:S01]  /*1240*/  IMAD.MOV.U32 R28, RZ, RZ, 0x1 ;  /* 0x00000001ff1c7424 */ /* 0x000fe200078e00ff */
[----:B------:R-:W-:Y:S01]  /*1250*/  BSSY.RECONVERGENT B0, `(.L_x_12) ;  /* 0x0000017000007945 */ /* 0x000fe20003800200 */
[----:B------:R-:W2:Y:S01]  /*1260*/  LDCU.64 UR6, c[0x0][0x3d0] ;  /* 0x00007a00ff0677ac */ /* 0x000ea20008000a00 */
[----:B0-----:R-:W1:Y:S03]  /*1270*/  MUFU.RCP64H R29, UR8 ;  /* 0x00000008001d7d08 */ /* 0x001e660008001800 */
[----:B-1----:R-:W-:-:S08]  /*1280*/  DFMA R20, R28, -R22, 1 ;  /* 0x3ff000001c14742b */ /* 0x002fd00000000816 */
[----:B------:R-:W-:-:S08]  /*1290*/  DFMA R20, R20, R20, R20 ;  /* 0x000000141414722b */ /* 0x000fd00000000014 */
[----:B------:R-:W-:Y:S02]  /*12a0*/  DFMA R28, R28, R20, R28 ;  /* 0x000000141c1c722b */ /* 0x000fe4000000001c */
[----:B--2---:R-:W-:-:S06]  /*12b0*/  DADD R20, R26, -UR6 ;  /* 0x800000061a147e29 */ /* 0x004fcc0008000000 */
[----:B------:R-:W-:-:S04]  /*12c0*/  DFMA R24, R28, -R22, 1 ;  /* 0x3ff000001c18742b */ /* 0x000fc80000000816 */
[----:B------:R-:W-:-:S04]  /*12d0*/  FSETP.GEU.AND P3, PT, |R21|, 6.5827683646048100446e-37, PT ;  /* 0x036000001500780b */ /* 0x000fc80003f6e200 */
[----:B------:R-:W-:-:S08]  /*12e0*/  DFMA R24, R28, R24, R28 ;  /* 0x000000181c18722b */ /* 0x000fd0000000001c */
[----:B------:R-:W-:-:S08]  /*12f0*/  DMUL R36, R20, R24 ;  /* 0x0000001814247228 */ /* 0x000fd00000000000 */
[----:B------:R-:W-:-:S08]  /*1300*/  DFMA R22, R36, -R22, R20 ;  /* 0x800000162416722b */ /* 0x000fd00000000014 */
[----:B------:R-:W-:-:S10]  /*1310*/  DFMA R36, R24, R22, R36 ;  /* 0x000000161824722b */ /* 0x000fd40000000024 */
[----:B------:R-:W-:-:S05]  /*1320*/  FFMA R0, RZ, UR8, R37 ;  /* 0x00000008ff007c23 */ /* 0x000fca0008000025 */
[----:B------:R-:W-:-:S13]  /*1330*/  FSETP.GT.AND P2, PT, |R0|, 1.469367938527859385e-39, PT ;  /* 0x001000000000780b */ /* 0x000fda0003f44200 */
[----:B------:R-:W-:Y:S05]  /*1340*/  @P2 BRA P3, `(.L_x_13) ;  /* 0x00000000001c2947 */ /* 0x000fea0001800000 */
[----:B------:R-:W0:Y:S01]  /*1350*/  LDCU.64 UR6, c[0x0][0x3b8] ;  /* 0x00007700ff0677ac */ /* 0x000e220008000a00 */
[----:B------:R-:W-:Y:S01]  /*1360*/  MOV R0, 0x13a0 ;  /* 0x000013a000007802 */ /* 0x000fe20000000f00 */
[----:B0-----:R-:W-:Y:S02]  /*1370*/  IMAD.U32 R24, RZ, RZ, UR6 ;  /* 0x00000006ff187e24 */ /* 0x001fe4000f8e00ff */
[----:B------:R-:W-:-:S07]  /*1380*/  IMAD.U32 R25, RZ, RZ, UR7 ;  /* 0x00000007ff197e24 */ /* 0x000fce000f8e00ff */
[----:B------:R-:W-:Y:S05]  /*1390*/  CALL.REL.NOINC `($__internal_0_$__cuda_sm20_div_rn_f64_full) ;  /* 0x0000001400607944 */ /* 0x000fea0003c00000 */
[----:B------:R-:W-:Y:S02]  /*13a0*/  IMAD.MOV.U32 R36, RZ, RZ, R22 ;  /* 0x000000ffff247224 */ /* 0x000fe400078e0016 */
[----:B------:R-:W-:-:S07]  /*13b0*/  IMAD.MOV.U32 R37, RZ, RZ, R23 ;  /* 0x000000ffff257224 */ /* 0x000fce00078e0017 */
.L_x_13:
[----:B------:R-:W-:Y:S05]  /*13c0*/  BSYNC.RECONVERGENT B0 ;  /* 0x0000000000007941 */ /* 0x000fea0003800200 */
.L_x_12:
[----:B------:R-:W0:Y:S01]  /*13d0*/  LDCU UR8, c[0x0][0x3bc] ;  /* 0x00007780ff0877ac */ /* 0x000e220008000800 */
[----:B------:R-:W1:Y:S01]  /*13e0*/  LDC.64 R26, c[0x0][0x3b8] ;  /* 0x0000ee00ff1a7b82 */ /* 0x000e620000000a00 */
[----:B------:R-:W-:Y:S01]  /*13f0*/  IMAD.MOV.U32 R22, RZ, RZ, 0x1 ;  /* 0x00000001ff167424 */ /* 0x000fe200078e00ff */
[----:B------:R2:W3:Y:S01]  /*1400*/  F2I.F64.FLOOR R36, R36 ;  /* 0x0000002400247311 */ /* 0x0004e20000305100 */
[----:B------:R-:W4:Y:S01]  /*1410*/  LDCU.64 UR6, c[0x0][0x3d0] ;  /* 0x00007a00ff0677ac */ /* 0x000f220008000a00 */
[----:B------:R-:W-:Y:S06]  /*1420*/  BSSY.RECONVERGENT B0, `(.L_x_14) ;  /* 0x0000016000007945 */ /* 0x000fec0003800200 */
[----:B0-----:R-:W1:Y:S02]  /*1430*/  MUFU.RCP64H R23, UR8 ;  /* 0x0000000800177d08 */ /* 0x001e640008001800 */
[----:B-1----:R-:W-:-:S08]  /*1440*/  DFMA R20, R22, -R26, 1 ;  /* 0x3ff000001614742b */ /* 0x002fd0000000081a */
[----:B------:R-:W-:-:S08]  /*1450*/  DFMA R20, R20, R20, R20 ;  /* 0x000000141414722b */ /* 0x000fd00000000014 */
[----:B------:R-:W-:Y:S02]  /*1460*/  DFMA R22, R22, R20, R22 ;  /* 0x000000141616722b */ /* 0x000fe40000000016 */
[----:B----4-:R-:W-:-:S06]  /*1470*/  DADD R20, R2, -UR6 ;  /* 0x8000000602147e29 */ /* 0x010fcc0008000000 */
        /* <DEDUP_REMOVED lines=8> */
[----:B--23--:R-:W-:Y:S05]  /*1500*/  @P2 BRA P3, `(.L_x_15) ;  /* 0x00000000001c2947 */ /* 0x00cfea0001800000 */
[----:B------:R-:W0:Y:S01]  /*1510*/  LDCU.64 UR6, c[0x0][0x3b8] ;  /* 0x00007700ff0677ac */ /* 0x000e220008000a00 */
[----:B------:R-:W-:Y:S01]  /*1520*/  MOV R0, 0x1560 ;  /* 0x0000156000007802 */ /* 0x000fe20000000f00 */
[----:B0-----:R-:W-:Y:S02]  /*1530*/  IMAD.U32 R24, RZ, RZ, UR6 ;  /* 0x00000006ff187e24 */ /* 0x001fe4000f8e00ff */
[----:B------:R-:W-:-:S07]  /*1540*/  IMAD.U32 R25, RZ, RZ, UR7 ;  /* 0x00000007ff197e24 */ /* 0x000fce000f8e00ff */
[----:B------:R-:W-:Y:S05]  /*1550*/  CALL.REL.NOINC `($__internal_0_$__cuda_sm20_div_rn_f64_full) ;  /* 0x0000001000f07944 */ /* 0x000fea0003c00000 */
[----:B------:R-:W-:Y:S02]  /*1560*/  IMAD.MOV.U32 R2, RZ, RZ, R22 ;  /* 0x000000ffff027224 */ /* 0x000fe400078e0016 */
[----:B------:R-:W-:-:S07]  /*1570*/  IMAD.MOV.U32 R3, RZ, RZ, R23 ;  /* 0x000000ffff037224 */ /* 0x000fce00078e0017 */
.L_x_15:
[----:B------:R-:W-:Y:S05]  /*1580*/  BSYNC.RECONVERGENT B0 ;  /* 0x0000000000007941 */ /* 0x000fea0003800200 */
.L_x_14:
[----:B------:R-:W0:Y:S01]  /*1590*/  LDCU UR8, c[0x0][0x3c4] ;  /* 0x00007880ff0877ac */ /* 0x000e220008000800 */
[----:B------:R-:W1:Y:S01]  /*15a0*/  LDC.64 R20, c[0x0][0x3c0] ;  /* 0x0000f000ff147b82 */ /* 0x000e620000000a00 */
[----:B------:R-:W-:Y:S01]  /*15b0*/  IMAD.MOV.U32 R24, RZ, RZ, 0x1 ;  /* 0x00000001ff187424 */ /* 0x000fe200078e00ff */
[----:B------:R-:W-:Y:S01]  /*15c0*/  BSSY.RECONVERGENT B0, `(.L_x_16) ;  /* 0x0000019000007945 */ /* 0x000fe20003800200 */
[----:B------:R-:W2:Y:S01]  /*15d0*/  LDCU.64 UR6, c[0x0][0x3d8] ;  /* 0x00007b00ff0677ac */ /* 0x000ea20008000a00 */
[----:B0-----:R-:W1:Y:S01]  /*15e0*/  MUFU.RCP64H R25, UR8 ;  /* 0x0000000800197d08 */ /* 0x001e620008001800 */
[----:B--2---:R-:W-:-:S10]  /*15f0*/  DADD R12, R12, -UR6 ;  /* 0x800000060c0c7e29 */ /* 0x004fd40008000000 */
[----:B------:R-:W-:Y:S01]  /*1600*/  FSETP.GEU.AND P3, PT, |R13|, 6.5827683646048100446e-37, PT ;  /* 0x036000000d00780b */ /* 0x000fe20003f6e200 */
[----:B-1----:R-:W-:-:S08]  /*1610*/  DFMA R22, R24, -R20, 1 ;  /* 0x3ff000001816742b */ /* 0x002fd00000000814 */
[----:B------:R-:W-:-:S08]  /*1620*/  DFMA R22, R22, R22, R22 ;  /* 0x000000161616722b */ /* 0x000fd00000000016 */
[----:B------:R-:W-:-:S08]  /*1630*/  DFMA R24, R24, R22, R24 ;  /* 0x000000161818722b */ /* 0x000fd00000000018 */
[----:B------:R-:W-:-:S08]  /*1640*/  DFMA R22, R24, -R20, 1 ;  /* 0x3ff000001816742b */ /* 0x000fd00000000814 */
        /* <DEDUP_REMOVED lines=8> */
[----:B------:R-:W-:Y:S01]  /*16d0*/  IMAD.MOV.U32 R20, RZ, RZ, R12 ;  /* 0x000000ffff147224 */ /* 0x000fe200078e000c */
[----:B------:R-:W-:Y:S01]  /*16e0*/  MOV R0, 0x1730 ;  /* 0x0000173000007802 */ /* 0x000fe20000000f00 */
[----:B------:R-:W-:Y:S02]  /*16f0*/  IMAD.MOV.U32 R21, RZ, RZ, R13 ;  /* 0x000000ffff157224 */ /* 0x000fe400078e000d */
[----:B0-----:R-:W-:Y:S02]  /*1700*/  IMAD.U32 R24, RZ, RZ, UR6 ;  /* 0x00000006ff187e24 */ /* 0x001fe4000f8e00ff */
[----:B------:R-:W-:-:S07]  /*1710*/  IMAD.U32 R25, RZ, RZ, UR7 ;  /* 0x00000007ff197e24 */ /* 0x000fce000f8e00ff */
[----:B------:R-:W-:Y:S05]  /*1720*/  CALL.REL.NOINC `($__internal_0_$__cuda_sm20_div_rn_f64_full) ;  /* 0x00000010007c7944 */ /* 0x000fea0003c00000 */
[----:B------:R-:W-:Y:S02]  /*1730*/  IMAD.MOV.U32 R24, RZ, RZ, R22 ;  /* 0x000000ffff187224 */ /* 0x000fe400078e0016 */
[----:B------:R-:W-:-:S07]  /*1740*/  IMAD.MOV.U32 R25, RZ, RZ, R23 ;  /* 0x000000ffff197224 */ /* 0x000fce00078e0017 */
.L_x_17:
[----:B------:R-:W-:Y:S05]  /*1750*/  BSYNC.RECONVERGENT B0 ;  /* 0x0000000000007941 */ /* 0x000fea0003800200 */
.L_x_16:
        /* <DEDUP_REMOVED lines=15> */
[----:B------:R-:W-:Y:S02]  /*1850*/  DFMA R20, R20, R12, R22 ;  /* 0x0000000c1414722b */ /* 0x000fe40000000016 */
[----:B------:R0:W1:Y:S08]  /*1860*/  F2I.F64.FLOOR R12, R24 ;  /* 0x00000018000c7311 */ /* 0x0000700000305100 */
[----:B------:R-:W-:-:S05]  /*1870*/  FFMA R0, RZ, UR8, R21 ;  /* 0x00000008ff007c23 */ /* 0x000fca0008000015 */
[----:B------:R-:W-:-:S13]  /*1880*/  FSETP.GT.AND P2, PT, |R0|, 1.469367938527859385e-39, PT ;  /* 0x001000000000780b */ /* 0x000fda0003f44200 */
[----:B01----:R-:W-:Y:S05]  /*1890*/  @P2 BRA P3, `(.L_x_19) ;  /* 0x0000000000242947 */ /* 0x003fea0001800000 */
        /* <DEDUP_REMOVED lines=9> */
.L_x_19:
[----:B------:R-:W-:Y:S05]  /*1930*/  BSYNC.RECONVERGENT B0 ;  /* 0x0000000000007941 */ /* 0x000fea0003800200 */
.L_x_18:
[----:B------:R-:W0:Y:S01]  /*1940*/  LDCU UR8, c[0x0][0x3cc] ;  /* 0x00007980ff0877ac */ /* 0x000e220008000800 */
[----:B------:R-:W1:Y:S01]  /*1950*/  LDC.64 R14, c[0x0][0x3c8] ;  /* 0x0000f200ff0e7b82 */ /* 0x000e620000000a00 */
[----:B------:R-:W-:Y:S01]  /*1960*/  IMAD.MOV.U32 R24, RZ, RZ, 0x1 ;  /* 0x00000001ff187424 */ /* 0x000fe200078e00ff */
[----:B------:R2:W3:Y:S01]  /*1970*/  F2I.F64.FLOOR R13, R20 ;  /* 0x00000014000d7311 */ /* 0x0004e20000305100 */
[----:B------:R-:W4:Y:S01]  /*1980*/  LDCU.64 UR6, c[0x0][0x3e0] ;  /* 0x00007c00ff0677ac */ /* 0x000f220008000a00 */
[----:B------:R-:W-:Y:S06]  /*1990*/  BSSY.RECONVERGENT B0, `(.L_x_20) ;  /* 0x0000016000007945 */ /* 0x000fec0003800200 */
[----:B0-----:R-:W1:Y:S01]  /*19a0*/  MUFU.RCP64H R25, UR8 ;  /* 0x0000000800197d08 */ /* 0x001e620008001800 */
[----:B----4-:R-:W-:-:S10]  /*19b0*/  DADD R16, R16, -UR6 ;  /* 0x8000000610107e29 */ /* 0x010fd40008000000 */
        /* <DEDUP_REMOVED lines=13> */
[----:B------:R-:W-:Y:S01]  /*1a90*/  IMAD.MOV.U32 R20, RZ, RZ, R16 ;  /* 0x000000ffff147224 */ /* 0x000fe200078e0010 */
[----:B------:R-:W-:Y:S01]  /*1aa0*/  MOV R0, 0x1af0 ;  /* 0x00001af000007802 */ /* 0x000fe20000000f00 */
[----:B------:R-:W-:Y:S02]  /*1ab0*/  IMAD.MOV.U32 R21, RZ, RZ, R17 ;  /* 0x000000ffff157224 */ /* 0x000fe400078e0011 */
[----:B0-----:R-:W-:Y:S02]  /*1ac0*/  IMAD.U32 R24, RZ, RZ, UR6 ;  /* 0x00000006ff187e24 */ /* 0x001fe4000f8e00ff */
[----:B------:R-:W-:-:S07]  /*1ad0*/  IMAD.U32 R25, RZ, RZ, UR7 ;  /* 0x00000007ff197e24 */ /* 0x000fce000f8e00ff */
[----:B------:R-:W-:Y:S05]  /*1ae0*/  CALL.REL.NOINC `($__internal_0_$__cuda_sm20_div_rn_f64_full) ;  /* 0x0000000c008c7944 */ /* 0x000fea0003c00000 */
.L_x_21:
[----:B------:R-:W-:Y:S05]  /*1af0*/  BSYNC.RECONVERGENT B0 ;  /* 0x0000000000007941 */ /* 0x000fea0003800200 */
.L_x_20:
        /* <DEDUP_REMOVED lines=29> */
.L_x_23:
[----:B------:R-:W-:Y:S05]  /*1cd0*/  BSYNC.RECONVERGENT B0 ;  /* 0x0000000000007941 */ /* 0x000fea0003800200 */
.L_x_22:
[----:B------:R-:W0:Y:S01]  /*1ce0*/  F2I.F64.FLOOR R15, R16 ;  /* 0x00000010000f7311 */ /* 0x000e220000305100 */
[----:B------:R-:W-:Y:S01]  /*1cf0*/  BSSY.RECONVERGENT B0, `(.L_x_24) ;  /* 0x0000053000007945 */ /* 0x000fe20003800200 */
[----:B0-----:R-:W-:-:S13]  /*1d00*/  ISETP.GT.AND P2, PT, R14, R15, PT ;  /* 0x0000000f0e00720c */ /* 0x001fda0003f44270 */
[----:B------:R-:W-:Y:S05]  /*1d10*/  @P2 BRA `(.L_x_25) ;  /* 0x0000000400402947 */ /* 0x000fea0003800000 */
[----:B------:R-:W0:Y:S02]  /*1d20*/  F2I.F64.FLOOR R23, R2 ;  /* 0x0000000200177311 */ /* 0x000e240000305100 */
[----:B0-----:R-:W-:-:S04]  /*1d30*/  IMAD.IADD R22, R23, 0x1, -R36 ;  /* 0x0000000117167824 */ /* 0x001fc800078e0a24 */
[----:B------:R-:W-:-:S05]  /*1d40*/  VIADD R21, R22, 0x1 ;  /* 0x0000000116157836 */ /* 0x000fca0000000000 */
[C---:B------:R-:W-:Y:S02]  /*1d50*/  LOP3.LUT R20, R21.reuse, 0x7, RZ, 0xc0, !PT ;  /* 0x0000000715147812 */ /* 0x040fe400078ec0ff */
[C---:B------:R-:W-:Y:S02]  /*1d60*/  LOP3.LUT R18, R21.reuse, 0xfffffff8, RZ, 0xc0, !PT ;  /* 0xfffffff815127812 */ /* 0x040fe400078ec0ff */
[----:B------:R-:W-:Y:S01]  /*1d70*/  LOP3.LUT R19, R21, 0x3, RZ, 0xc0, !PT ;  /* 0x0000000315137812 */ /* 0x000fe200078ec0ff */
[----:B------:R-:W-:Y:S02]  /*1d80*/  VIADD R0, R20, 0xffffffff ;  /* 0xffffffff14007836 */ /* 0x000fe40000000000 */
[----:B------:R-:W-:-:S03]  /*1d90*/  IMAD.MOV R18, RZ, RZ, -R18 ;  /* 0x000000ffff127224 */ /* 0x000fc600078e0a12 */
[----:B------:R-:W-:-:S13]  /*1da0*/  ISETP.GE.U32.AND P2, PT, R0, 0x3, PT ;  /* 0x000000030000780c */ /* 0x000fda0003f46070 */
.L_x_36:
[----:B------:R-:W-:Y:S01]  /*1db0*/  ISETP.GT.AND P3, PT, R12, R13, PT ;  /* 0x0000000d0c00720c */ /* 0x000fe20003f64270 */
[----:B------:R-:W-:-:S12]  /*1dc0*/  BSSY.RECONVERGENT B1, `(.L_x_26) ;  /* 0x0000042000017945 */ /* 0x000fd80003800200 */
[----:B012---:R-:W-:Y:S05]  /*1dd0*/  @P3 BRA `(.L_x_27) ;  /* 0x0000000400003947 */ /* 0x007fea0003800000 */
[----:B------:R-:W-:-:S07]  /*1de0*/  IMAD.MOV.U32 R0, RZ, RZ, R12 ;  /* 0x000000ffff007224 */ /* 0x000fce00078e000c */
.L_x_35:
[----:B------:R-:W-:Y:S01]  /*1df0*/  ISETP.GE.AND P3, PT, R23, R36, PT ;  /* 0x000000241700720c */ /* 0x000fe20003f66270 */
[----:B------:R-:W-:-:S12]  /*1e00*/  BSSY.RECONVERGENT B2, `(.L_x_28) ;  /* 0x000003a000027945 */ /* 0x000fd80003800200 */
[----:B012---:R-:W-:Y:S05]  /*1e10*/  @!P3 BRA `(.L_x_29) ;  /* 0x0000000000e0b947 */ /* 0x007fea0003800000 */
[----:B------:R-:W0:Y:S01]  /*1e20*/  LDCU UR6, c[0x0][0x3ec] ;  /* 0x00007d80ff0677ac */ /* 0x000e220008000800 */
[----:B------:R-:W-:Y:S01]  /*1e30*/  ISETP.GE.U32.AND P3, PT, R22, 0x7, PT ;  /* 0x000000071600780c */ /* 0x000fe20003f66070 */
[----:B------:R-:W-:Y:S01]  /*1e40*/  BSSY.RECONVERGENT B3, `(.L_x_30) ;  /* 0x0000018000037945 */ /* 0x000fe20003800200 */
[----:B------:R-:W-:Y:S01]  /*1e50*/  ISETP.NE.AND P4, PT, R20, RZ, PT ;  /* 0x000000ff1400720c */ /* 0x000fe20003f85270 */
[----:B------:R-:W-:Y:S02]  /*1e60*/  IMAD.MOV.U32 R24, RZ, RZ, R36 ;  /* 0x000000ffff187224 */ /* 0x000fe400078e0024 */
[----:B0-----:R-:W-:-:S08]  /*1e70*/  IMAD R25, R14, UR6, R0 ;  /* 0x000000060e197c24 */ /* 0x001fd0000f8e0200 */
[----:B------:R-:W-:Y:S05]  /*1e80*/  @!P3 BRA `(.L_x_31) ;  /* 0x00000000004cb947 */ /* 0x000fea0003800000 */
[----:B------:R-:W0:Y:S01]  /*1e90*/  LDCU UR6, c[0x0][0x3e8] ;  /* 0x00007d00ff0677ac */ /* 0x000e220008000800 */
[----:B------:R-:W-:Y:S02]  /*1ea0*/  IMAD.MOV.U32 R16, RZ, RZ, R18 ;  /* 0x000000ffff107224 */ /* 0x000fe400078e0012 */
[--C-:B------:R-:W-:Y:S02]  /*1eb0*/  IMAD.MOV.U32 R24, RZ, RZ, R36.reuse ;  /* 0x000000ffff187224 */ /* 0x100fe400078e0024 */
[----:B0-----:R-:W-:-:S07]  /*1ec0*/  IMAD R17, R25, UR6, R36 ;  /* 0x0000000619117c24 */ /* 0x001fce000f8e0224 */
.L_x_32:
[----:B0-----:R-:W0:Y:S01]  /*1ed0*/  LDC.64 R2, c[0x0][0x408] ;  /* 0x00010200ff027b82 */ /* 0x001e220000000a00 */
[----:B------:R-:W-:Y:S02]  /*1ee0*/  VIADD R16, R16, 0x8 ;  /* 0x0000000810107836 */ /* 0x000fe40000000000 */
[----:B------:R-:W-:-:S03]  /*1ef0*/  VIADD R24, R24, 0x8 ;  /* 0x0000000818187836 */ /* 0x000fc60000000000 */
[----:B------:R-:W-:Y:S01]  /*1f00*/  ISETP.NE.AND P3, PT, R16, RZ, PT ;  /* 0x000000ff1000720c */ /* 0x000fe20003f65270 */
[----:B0-----:R-:W-:-:S04]  /*1f10*/  IMAD.WIDE R2, R17, 0x4, R2 ;  /* 0x0000000411027825 */ /* 0x001fc800078e0202 */
[----:B------:R-:W-:Y:S01]  /*1f20*/  VIADD R17, R17, 0x8 ;  /* 0x0000000811117836 */ /* 0x000fe20000000000 */
[----:B------:R0:W-:Y:S04]  /*1f30*/  STG.E desc[UR4][R2.64], R4 ;  /* 0x0000000402007986 */ /* 0x0001e8000c101904 */
[----:B------:R0:W-:Y:S04]  /*1f40*/  STG.E desc[UR4][R2.64+0x4], R4 ;  /* 0x0000040402007986 */ /* 0x0001e8000c101904 */
[----:B------:R0:W-:Y:S04]  /*1f50*/  STG.E desc[UR4][R2.64+0x8], R4 ;  /* 0x0000080402007986 */ /* 0x0001e8000c101904 */
[----:B------:R0:W-:Y:S04]  /*1f60*/  STG.E desc[UR4][R2.64+0xc], R4 ;  /* 0x00000c0402007986 */ /* 0x0001e8000c101904 */
[----:B------:R0:W-:Y:S04]  /*1f70*/  STG.E desc[UR4][R2.64+0x10], R4 ;  /* 0x0000100402007986 */ /* 0x0001e8000c101904 */
[----:B------:R0:W-:Y:S04]  /*1f80*/  STG.E desc[UR4][R2.64+0x14], R4 ;  /* 0x0000140402007986 */ /* 0x0001e8000c101904 */
[----:B------:R0:W-:Y:S04]  /*1f90*/  STG.E desc[UR4][R2.64+0x18], R4 ;  /* 0x0000180402007986 */ /* 0x0001e8000c101904 */
[----:B------:R0:W-:Y:S01]  /*1fa0*/  STG.E desc[UR4][R2.64+0x1c], R4 ;  /* 0x00001c0402007986 */ /* 0x0001e2000c101904 */
[----:B------:R-:W-:Y:S05]  /*1fb0*/  @P3 BRA `(.L_x_32) ;  /* 0xfffffffc00c43947 */ /* 0x000fea000383ffff */
.L_x_31:
[----:B------:R-:W-:Y:S05]  /*1fc0*/  BSYNC.RECONVERGENT B3 ;  /* 0x0000000000037941 */ /* 0x000fea0003800200 */
.L_x_30:
[----:B------:R-:W-:Y:S05]  /*1fd0*/  @!P4 BRA `(.L_x_29) ;  /* 0x000000000070c947 */ /* 0x000fea0003800000 */
[----:B------:R-:W-:Y:S01]  /*1fe0*/  BSSY.RECONVERGENT B3, `(.L_x_33) ;  /* 0x000000c000037945 */ /* 0x000fe20003800200 */
[----:B------:R-:W-:-:S03]  /*1ff0*/  ISETP.NE.AND P3, PT, R19, RZ, PT ;  /* 0x000000ff1300720c */ /* 0x000fc60003f65270 */
[----:B------:R-:W-:Y:S10]  /*2000*/  @!P2 BRA `(.L_x_34) ;  /* 0x000000000024a947 */ /* 0x000ff40003800000 */
[----:B0-----:R-:W0:Y:S01]  /*2010*/  LDC.64 R2, c[0x0][0x408] ;  /* 0x00010200ff027b82 */ /* 0x001e220000000a00 */
[----:B------:R-:W1:Y:S02]  /*2020*/  LDCU UR6, c[0x0][0x3e8] ;  /* 0x00007d00ff0677ac */ /* 0x000e640008000800 */
[----:B-1----:R-:W-:Y:S02]  /*2030*/  IMAD R17, R25, UR6, R24 ;  /* 0x0000000619117c24 */ /* 0x002fe4000f8e0218 */
[----:B------:R-:W-:Y:S02]  /*2040*/  VIADD R24, R24, 0x4 ;  /* 0x0000000418187836 */ /* 0x000fe40000000000 */
[----:B0-----:R-:W-:-:S05]  /*2050*/  IMAD.WIDE R2, R17, 0x4, R2 ;  /* 0x0000000411027825 */ /* 0x001fca00078e0202 */
[----:B------:R1:W-:Y:S04]  /*2060*/  STG.E desc[UR4][R2.64], R4 ;  /* 0x0000000402007986 */ /* 0x0003e8000c101904 */
[----:B------:R1:W-:Y:S04]  /*2070*/  STG.E desc[UR4][R2.64+0x4], R4 ;  /* 0x0000040402007986 */ /* 0x0003e8000c101904 */
[----:B------:R1:W-:Y:S04]  /*2080*/  STG.E desc[UR4][R2.64+0x8], R4 ;  /* 0x0000080402007986 */ /* 0x0003e8000c101904 */
[----:B------:R1:W-:Y:S02]  /*2090*/  STG.E desc[UR4][R2.64+0xc], R4 ;  /* 0x00000c0402007986 */ /* 0x0003e4000c101904 */
.L_x_34:
[----:B------:R-:W-:Y:S05]  /*20a0*/  BSYNC.RECONVERGENT B3 ;  /* 0x0000000000037941 */ /* 0x000fea0003800200 */
.L_x_33:
[----:B------:R-:W-:Y:S05]  /*20b0*/  @!P3 BRA `(.L_x_29) ;  /* 0x000000000038b947 */ /* 0x000fea0003800000 */
[----:B------:R-:W-:Y:S02]  /*20c0*/  ISETP.NE.AND P3, PT, R19, 0x1, PT ;  /* 0x000000011300780c */ /* 0x000fe40003f65270 */
[----:B------:R-:W-:-:S11]  /*20d0*/  LOP3.LUT P4, RZ, R21, 0x1, RZ, 0xc0, !PT ;  /* 0x0000000115ff7812 */ /* 0x000fd6000788c0ff */
[----:B------:R-:W2:Y:S08]  /*20e0*/  @P3 LDC R26, c[0x0][0x3e8] ;  /* 0x0000fa00ff1a3b82 */ /* 0x000eb00000000800 */
[----:B------:R-:W3:Y:S08]  /*20f0*/  @P4 LDC R28, c[0x0][0x3e8] ;  /* 0x0000fa00ff1c4b82 */ /* 0x000ef00000000800 */
[----:B------:R-:W4:Y:S08]  /*2100*/  @P3 LDC.64 R16, c[0x0][0x408] ;  /* 0x00010200ff103b82 */ /* 0x000f300000000a00 */
[----:B01----:R-:W0:Y:S01]  /*2110*/  @P4 LDC.64 R2, c[0x0][0x408] ;  /* 0x00010200ff024b82 */ /* 0x003e220000000a00 */
[----:B--2---:R-:W-:-:S02]  /*2120*/  @P3 IMAD R27, R25, R26, R24 ;  /* 0x0000001a191b3224 */ /* 0x004fc400078e0218 */
[----:B------:R-:W-:-:S04]  /*2130*/  @P3 VIADD R24, R24, 0x2 ;  /* 0x0000000218183836 */ /* 0x000fc80000000000 */
[----:B---3--:R-:W-:Y:S02]  /*2140*/  @P4 IMAD R25, R25, R28, R24 ;  /* 0x0000001c19194224 */ /* 0x008fe400078e0218 */
[----:B----4-:R-:W-:-:S05]  /*2150*/  @P3 IMAD.WIDE R16, R27, 0x4, R16 ;  /* 0x000000041b103825 */ /* 0x010fca00078e0210 */
[----:B------:R2:W-:Y:S01]  /*2160*/  @P3 STG.E desc[UR4][R16.64], R4 ;  /* 0x0000000410003986 */ /* 0x0005e2000c101904 */
[----:B0-----:R-:W-:-:S03]  /*2170*/  @P4 IMAD.WIDE R2, R25, 0x4, R2 ;  /* 0x0000000419024825 */ /* 0x001fc600078e0202 */
[----:B------:R2:W-:Y:S04]  /*2180*/  @P3 STG.E desc[UR4][R16.64+0x4], R4 ;  /* 0x0000040410003986 */ /* 0x0005e8000c101904 */
[----:B------:R2:W-:Y:S02]  /*2190*/  @P4 STG.E desc[UR4][R2.64], R4 ;  /* 0x0000000402004986 */ /* 0x0005e4000c101904 */
.L_x_29:
[----:B------:R-:W-:Y:S05]  /*21a0*/  BSYNC.RECONVERGENT B2 ;  /* 0x0000000000027941 */ /* 0x000fea0003800200 */
.L_x_28:
[C---:B------:R-:W-:Y:S01]  /*21b0*/  ISETP.NE.AND P3, PT, R0.reuse, R13, PT ;  /* 0x0000000d0000720c */ /* 0x040fe20003f65270 */
[----:B------:R-:W-:-:S12]  /*21c0*/  VIADD R0, R0, 0x1 ;  /* 0x0000000100007836 */ /* 0x000fd80000000000 */
[----:B------:R-:W-:Y:S05]  /*21d0*/  @P3 BRA `(.L_x_35) ;  /* 0xfffffffc00043947 */ /* 0x000fea000383ffff */
.L_x_27:
[----:B------:R-:W-:Y:S05]  /*21e0*/  BSYNC.RECONVERGENT B1 ;  /* 0x0000000000017941 */ /* 0x000fea0003800200 */
.L_x_26:
[C---:B------:R-:W-:Y:S01]  /*21f0*/  ISETP.NE.AND P3, PT, R14.reuse, R15, PT ;  /* 0x0000000f0e00720c */ /* 0x040fe20003f65270 */
[----:B------:R-:W-:-:S12]  /*2200*/  VIADD R14, R14, 0x1 ;  /* 0x000000010e0e7836 */ /* 0x000fd80000000000 */
[----:B------:R-:W-:Y:S05]  /*2210*/  @P3 BRA `(.L_x_36) ;  /* 0xfffffff800e43947 */ /* 0x000fea000383ffff */
.L_x_25:
[----:B------:R-:W-:Y:S05]  /*2220*/  BSYNC.RECONVERGENT B0 ;  /* 0x0000000000007941 */ /* 0x000fea0003800200 */
.L_x_24:
[----:B------:R-:W0:Y:S01]  /*2230*/  LDC.64 R14, c[0x0][0x3f8] ;  /* 0x0000fe00ff0e7b82 */ /* 0x000e220000000a00 */
[----:B------:R-:W3:Y:S01]  /*2240*/  LDCU UR6, c[0x0][0x418] ;  /* 0x00008300ff0677ac */ /* 0x000ee20008000800 */
[----:B012---:R-:W-:-:S04]  /*2250*/  IMAD.WIDE R2, R6, 0x4, R14 ;  /* 0x0000000406027825 */ /* 0x007fc800078e020e */
[--C-:B------:R-:W-:Y:S02]  /*2260*/  IMAD.WIDE R12, R5, 0x4, R14.reuse ;  /* 0x00000004050c7825 */ /* 0x100fe400078e020e */
[----:B------:R-:W2:Y:S04]  /*2270*/  LDG.E R5, desc[UR4][R2.64] ;  /* 0x0000000402057981 */ /* 0x000ea8000c1e1900 */
[----:B------:R-:W4:Y:S01]  /*2280*/  LDG.E R0, desc[UR4][R12.64] ;  /* 0x000000040c007981 */ /* 0x000f22000c1e1900 */
[----:B------:R-:W-:-:S05]  /*2290*/  IMAD.WIDE R6, R7, 0x4, R14 ;  /* 0x0000000407067825 */ /* 0x000fca00078e020e */
[----:B------:R-:W5:Y:S01]  /*22a0*/  LDG.E R18, desc[UR4][R6.64] ;  /* 0x0000000406127981 */ /* 0x000f62000c1e1900 */
[----:B------:R-:W-:-:S05]  /*22b0*/  IMAD.WIDE R16, R8, 0x4, R14 ;  /* 0x0000000408107825 */ /* 0x000fca00078e020e */
[----:B------:R-:W3:Y:S01]  /*22c0*/  LDG.E R8, desc[UR4][R16.64] ;  /* 0x0000000410087981 */ /* 0x000ee2000c1e1900 */
[----:B------:R-:W-:Y:S01]  /*22d0*/  BSSY.RECONVERGENT B0, `(.L_x_37) ;  /* 0x0000029000007945 */ /* 0x000fe20003800200 */
[----:B------:R-:W-:-:S04]  /*22e0*/  IMAD.WIDE R20, R10, 0x4, R14 ;  /* 0x000000040a147825 */ /* 0x000fc800078e020e */
[----:B------:R-:W-:Y:S01]  /*22f0*/  IMAD.WIDE R10, R11, 0x4, R14 ;  /* 0x000000040b0a7825 */ /* 0x000fe200078e020e */
[----:B--2---:R-:W-:-:S03]  /*2300*/  ISETP.NE.AND P3, PT, R5, 0x1, PT ;  /* 0x000000010500780c */ /* 0x004fc60003f65270 */
[----:B------:R-:W-:Y:S01]  /*2310*/  IMAD.MOV.U32 R5, RZ, RZ, 0x2 ;  /* 0x00000002ff057424 */ /* 0x000fe200078e00ff */
[----:B----4-:R-:W-:Y:S02]  /*2320*/  ISETP.NE.AND P2, PT, R0, 0x1, PT ;  /* 0x000000010000780c */ /* 0x010fe40003f45270 */
[----:B------:R-:W-:Y:S02]  /*2330*/  SEL R0, RZ, 0x1, P3 ;  /* 0x00000001ff007807 */ /* 0x000fe40001800000 */
[----:B-----5:R-:W-:Y:S02]  /*2340*/  ISETP.NE.AND P4, PT, R18, 0x1, PT ;  /* 0x000000011200780c */ /* 0x020fe40003f85270 */
[----:B------:R-:W0:Y:S03]  /*2350*/  LDC.64 R18, c[0x0][0x400] ;  /* 0x00010000ff127b82 */ /* 0x000e260000000a00 */
[----:B------:R-:W-:Y:S01]  /*2360*/  @P3 IMAD.MOV R5, RZ, RZ, 0x1 ;  /* 0x00000001ff053424 */ /* 0x000fe200078e02ff */
[----:B---3--:R-:W-:-:S03]  /*2370*/  ISETP.NE.AND P3, PT, R8, 0x1, PT ;  /* 0x000000010800780c */ /* 0x008fc60003f65270 */
[----:B------:R-:W-:Y:S01]  /*2380*/  @P2 IMAD.MOV R5, RZ, RZ, R0 ;  /* 0x000000ffff052224 */ /* 0x000fe200078e0200 */
[----:B------:R-:W-:Y:S01]  /*2390*/  ISETP.GE.AND P2, PT, R4, UR6, PT ;  /* 0x0000000604007c0c */ /* 0x000fe2000bf46270 */
[----:B------:R-:W-:-:S04]  /*23a0*/  IMAD.WIDE R8, R9, 0x4, R14 ;  /* 0x0000000409087825 */ /* 0x000fc800078e020e */
[----:B------:R-:W-:Y:S02]  /*23b0*/  VIADD R22, R5, 0x1 ;  /* 0x0000000105167836 */ /* 0x000fe40000000000 */
[----:B------:R-:W-:Y:S02]  /*23c0*/  @P4 IMAD.MOV R22, RZ, RZ, R5 ;  /* 0x000000ffff164224 */ /* 0x000fe400078e0205 */
[----:B------:R-:W-:-:S04]  /*23d0*/  IMAD.WIDE R14, R30, 0x4, R14 ;  /* 0x000000041e0e7825 */ /* 0x000fc800078e020e */
[----:B------:R-:W-:Y:S02]  /*23e0*/  VIADD R0, R22, 0x1 ;  /* 0x0000000116007836 */ /* 0x000fe40000000000 */
[----:B------:R-:W-:Y:S01]  /*23f0*/  @P3 IMAD.MOV R0, RZ, RZ, R22 ;  /* 0x000000ffff003224 */ /* 0x000fe200078e0216 */
[----:B------:R-:W-:Y:S06]  /*2400*/  @!P2 BRA `(.L_x_38) ;  /* 0x000000000054a947 */ /* 0x000fec0003800000 */
[----:B------:R-:W2:Y:S02]  /*2410*/  LDG.E R5, desc[UR4][R8.64] ;  /* 0x0000000408057981 */ /* 0x000ea4000c1e1900 */
[----:B--2---:R-:W-:Y:S01]  /*2420*/  ISETP.NE.AND P3, PT, R5, 0x1, PT ;  /* 0x000000010500780c */ /* 0x004fe20003f65270 */
[----:B------:R-:W-:-:S12]  /*2430*/  VIADD R5, R0, 0x1 ;  /* 0x0000000100057836 */ /* 0x000fd80000000000 */
[----:B------:R-:W-:-:S04]  /*2440*/  @P3 IMAD.MOV R5, RZ, RZ, R0 ;  /* 0x000000ffff053224 */ /* 0x000fc800078e0200 */
[----:B------:R-:W-:Y:S01]  /*2450*/  IMAD.MOV.U32 R0, RZ, RZ, R5 ;  /* 0x000000ffff007224 */ /* 0x000fe200078e0005 */
[----:B------:R-:W-:Y:S06]  /*2460*/  @P0 BRA `(.L_x_38) ;  /* 0x00000000003c0947 */ /* 0x000fec0003800000 */
[----:B------:R-:W2:Y:S04]  /*2470*/  LDG.E R5, desc[UR4][R20.64] ;  /* 0x0000000414057981 */ /* 0x000ea8000c1e1900 */
[----:B------:R-:W3:Y:S04]  /*2480*/  @!P1 LDG.E R22, desc[UR4][R10.64] ;  /* 0x000000040a169981 */ /* 0x000ee8000c1e1900 */
[----:B------:R-:W4:Y:S01]  /*2490*/  @!P1 LDG.E R23, desc[UR4][R14.64] ;  /* 0x000000040e179981 */ /* 0x000f22000c1e1900 */
[----:B--2---:R-:W-:Y:S01]  /*24a0*/  ISETP.NE.AND P3, PT, R5, 0x1, PT ;  /* 0x000000010500780c */ /* 0x004fe20003f65270 */
[----:B------:R-:W-:Y:S01]  /*24b0*/  VIADD R5, R0, 0x1 ;  /* 0x0000000100057836 */ /* 0x000fe20000000000 */
[----:B---3--:R-:W-:-:S11]  /*24c0*/  ISETP.NE.AND P4, PT, R22, 0x1, !P1 ;  /* 0x000000011600780c */ /* 0x008fd60004f85270 */
[----:B------:R-:W-:Y:S01]  /*24d0*/  @P3 IMAD.MOV R5, RZ, RZ, R0 ;  /* 0x000000ffff053224 */ /* 0x000fe200078e0200 */
[----:B----4-:R-:W-:-:S03]  /*24e0*/  ISETP.NE.AND P3, PT, R23, 0x1, !P1 ;  /* 0x000000011700780c */ /* 0x010fc60004f65270 */
[----:B------:R-:W-:-:S04]  /*24f0*/  IMAD.MOV.U32 R0, RZ, RZ, R5 ;  /* 0x000000ffff007224 */ /* 0x000fc800078e0005 */
[----:B------:R-:W-:Y:S02]  /*2500*/  @!P1 VIADD R5, R0, 0x1 ;  /* 0x0000000100059836 */ /* 0x000fe40000000000 */
[----:B------:R-:W-:-:S04]  /*2510*/  @P4 IMAD.MOV R5, RZ, RZ, R0 ;  /* 0x000000ffff054224 */ /* 0x000fc800078e0200 */
[----:B------:R-:W-:-:S04]  /*2520*/  @!P1 IMAD.MOV.U32 R22, RZ, RZ, R5 ;  /* 0x000000ffff169224 */ /* 0x000fc800078e0005 */
[----:B------:R-:W-:Y:S02]  /*2530*/  @!P1 VIADD R5, R22, 0x1 ;  /* 0x0000000116059836 */ /* 0x000fe40000000000 */
[----:B------:R-:W-:-:S04]  /*2540*/  @P3 IMAD.MOV R5, RZ, RZ, R22 ;  /* 0x000000ffff053224 */ /* 0x000fc800078e0216 */
[----:B------:R-:W-:-:S07]  /*2550*/  @!P1 IMAD.MOV.U32 R0, RZ, RZ, R5 ;  /* 0x000000ffff009224 */ /* 0x000fce00078e0005 */
.L_x_38:
[----:B------:R-:W-:Y:S05]  /*2560*/  BSYNC.RECONVERGENT B0 ;  /* 0x0000000000007941 */ /* 0x000fea0003800200 */
.L_x_37:
[----:B------:R-:W-:Y:S01]  /*2570*/  ISETP.NE.AND P3, PT, R0, RZ, PT ;  /* 0x000000ff0000720c */ /* 0x000fe20003f65270 */
[----:B0-----:R-:W-:-:S12]  /*2580*/  IMAD.WIDE R18, R4, 0x4, R18 ;  /* 0x0000000404127825 */ /* 0x001fd800078e0212 */
[----:B------:R-:W-:-:S05]  /*2590*/  @P3 IMAD.MOV.U32 R23, RZ, RZ, 0x1 ;  /* 0x00000001ff173424 */ /* 0x000fca00078e00ff */
[----:B------:R0:W-:Y:S04]  /*25a0*/  @P3 STG.E desc[UR4][R18.64], R23 ;  /* 0x0000001712003986 */ /* 0x0001e8000c101904 */
[----:B------:R0:W-:Y:S04]  /*25b0*/  @!P3 STG.E desc[UR4][R18.64], RZ ;  /* 0x000000ff1200b986 */ /* 0x0001e8000c101904 */
[----:B------:R-:W2:Y:S04]  /*25c0*/  LDG.E R2, desc[UR4][R2.64] ;  /* 0x0000000402027981 */ /* 0x000ea8000c1e1900 */
[----:B------:R-:W3:Y:S04]  /*25d0*/  LDG.E R12, desc[UR4][R12.64] ;  /* 0x000000040c0c7981 */ /* 0x000ee8000c1e1900 */
[----:B------:R-:W4:Y:S04]  /*25e0*/  LDG.E R6, desc[UR4][R6.64] ;  /* 0x0000000406067981 */ /* 0x000f28000c1e1900 */
[----:B------:R-:W5:Y:S01]  /*25f0*/  LDG.E R16, desc[UR4][R16.64] ;  /* 0x0000000410107981 */ /* 0x000f62000c1e1900 */
[----:B------:R-:W-:Y:S01]  /*2600*/  IMAD.MOV.U32 R5, RZ, RZ, 0x2 ;  /* 0x00000002ff057424 */ /* 0x000fe200078e00ff */
[----:B------:R-:W-:Y:S01]  /*2610*/  BSSY.RECONVERGENT B0, `(.L_x_39) ;  /* 0x0000022000007945 */ /* 0x000fe20003800200 */
[----:B--2---:R-:W-:-:S02]  /*2620*/  ISETP.NE.AND P5, PT, R2, 0x2, PT ;  /* 0x000000020200780c */ /* 0x004fc40003fa5270 */
[----:B---3--:R-:W-:Y:S02]  /*2630*/  ISETP.NE.AND P4, PT, R12, 0x2, PT ;  /* 0x000000020c00780c */ /* 0x008fe40003f85270 */
[----:B------:R-:W-:Y:S02]  /*2640*/  SEL R0, RZ, 0x1, P5 ;  /* 0x00000001ff007807 */ /* 0x000fe40002800000 */
[----:B----4-:R-:W-:-:S07]  /*2650*/  ISETP.NE.AND P3, PT, R6, 0x2, PT ;  /* 0x000000020600780c */ /* 0x010fce0003f65270 */
[----:B------:R-:W-:Y:S02]  /*2660*/  @P5 IMAD.MOV R5, RZ, RZ, 0x1 ;  /* 0x00000001ff055424 */ /* 0x000fe400078e02ff */
[----:B------:R-:W-:Y:S01]  /*2670*/  @P4 IMAD.MOV R5, RZ, RZ, R0 ;  /* 0x000000ffff054224 */ /* 0x000fe200078e0200 */
[----:B-----5:R-:W-:-:S03]  /*2680*/  ISETP.NE.AND P4, PT, R16, 0x2, PT ;  /* 0x000000021000780c */ /* 0x020fc60003f85270 */
[----:B------:R-:W-:Y:S02]  /*2690*/  VIADD R0, R5, 0x1 ;  /* 0x0000000105007836 */ /* 0x000fe40000000000 */
[----:B------:R-:W-:-:S04]  /*26a0*/  @P3 IMAD.MOV R0, RZ, RZ, R5 ;  /* 0x000000ffff003224 */ /* 0x000fc800078e0205 */
[----:B------:R-:W-:-:S04]  /*26b0*/  VIADD R2, R0, 0x1 ;  /* 0x0000000100027836 */ /* 0x000fc80000000000 */
[----:B------:R-:W-:Y:S01]  /*26c0*/  @P4 IMAD.MOV R2, RZ, RZ, R0 ;  /* 0x000000ffff024224 */ /* 0x000fe200078e0200 */
[----:B0-----:R-:W-:Y:S06]  /*26d0*/  @!P2 BRA `(.L_x_40) ;  /* 0x000000000054a947 */ /* 0x001fec0003800000 */
[----:B------:R-:W2:Y:S01]  /*26e0*/  LDG.E R8, desc[UR4][R8.64] ;  /* 0x0000000408087981 */ /* 0x000ea2000c1e1900 */
[----:B------:R-:W-:Y:S01]  /*26f0*/  VIADD R0, R2, 0x1 ;  /* 0x0000000102007836 */ /* 0x000fe20000000000 */
[----:B--2---:R-:W-:-:S13]  /*2700*/  ISETP.NE.AND P2, PT, R8, 0x2, PT ;  /* 0x000000020800780c */ /* 0x004fda0003f45270 */
[----:B------:R-:W-:-:S04]  /*2710*/  @P2 IMAD.MOV R0, RZ, RZ, R2 ;  /* 0x000000ffff002224 */ /* 0x000fc800078e0202 */
[----:B------:R-:W-:Y:S01]  /*2720*/  IMAD.MOV.U32 R2, RZ, RZ, R0 ;  /* 0x000000ffff027224 */ /* 0x000fe200078e0000 */
[----:B------:R-:W-:Y:S06]  /*2730*/  @P0 BRA `(.L_x_40) ;  /* 0x00000000003c0947 */ /* 0x000fec0003800000 */
[----:B------:R-:W2:Y:S04]  /*2740*/  LDG.E R20, desc[UR4][R20.64] ;  /* 0x0000000414147981 */ /* 0x000ea8000c1e1900 */
[----:B------:R-:W3:Y:S04]  /*2750*/  @!P1 LDG.E R10, desc[UR4][R10.64] ;  /* 0x000000040a0a9981 */ /* 0x000ee8000c1e1900 */
[----:B------:R-:W4:Y:S01]  /*2760*/  @!P1 LDG.E R14, desc[UR4][R14.64] ;  /* 0x000000040e0e9981 */ /* 0x000f22000c1e1900 */
[----:B------:R-:W-:Y:S01]  /*2770*/  VIADD R0, R2, 0x1 ;  /* 0x0000000102007836 */ /* 0x000fe20000000000 */
[----:B--2---:R-:W-:-:S02]  /*2780*/  ISETP.NE.AND P0, PT, R20, 0x2, PT ;  /* 0x000000021400780c */ /* 0x004fc40003f05270 */
        /* <DEDUP_REMOVED lines=10> */
.L_x_40:
[----:B------:R-:W-:Y:S05]  /*2830*/  BSYNC.RECONVERGENT B0 ;  /* 0x0000000000007941 */ /* 0x000fea0003800200 */
.L_x_39:
[----:B------:R-:W-:-:S13]  /*2840*/  ISETP.NE.AND P0, PT, R2, RZ, PT ;  /* 0x000000ff0200720c */ /* 0x000fda0003f05270 */
[----:B------:R-:W0:Y:S01]  /*2850*/  @P0 LDC.64 R2, c[0x0][0x410] ;  /* 0x00010400ff020b82 */ /* 0x000e220000000a00 */
[----:B------:R-:W-:Y:S02]  /*2860*/  @P0 IMAD.MOV.U32 R6, RZ, RZ, 0x0 ;  /* 0x00000000ff060424 */ /* 0x000fe400078e00ff */
[----:B------:R-:W-:Y:S02]  /*2870*/  @P0 IMAD.MOV.U32 R7, RZ, RZ, 0x412e8480 ;  /* 0x412e8480ff070424 */ /* 0x000fe400078e00ff */
[----:B0-----:R-:W-:-:S05]  /*2880*/  @P0 IMAD.WIDE R2, R4, 0x8, R2 ;  /* 0x0000000804020825 */ /* 0x001fca00078e0202 */
[----:B------:R0:W-:Y:S01]  /*2890*/  @P0 STG.E.64 desc[UR4][R2.64], R6 ;  /* 0x0000000602000986 */ /* 0x0001e2000c101b04 */
[----:B------:R-:W-:Y:S05]  /*28a0*/  @P0 EXIT ;  /* 0x000000000000094d */ /* 0x000fea0003800000 */
[----:B0-----:R-:W0:Y:S08]  /*28b0*/  LDC.64 R2, c[0x0][0x3b0] ;  /* 0x0000ec00ff027b82 */ /* 0x001e300000000a00 */
[----:B------:R-:W1:Y:S01]  /*28c0*/  LDC.64 R6, c[0x0][0x410] ;  /* 0x00010400ff067b82 */ /* 0x000e620000000a00 */
[----:B0-----:R-:W-:-:S06]  /*28d0*/  IMAD.WIDE R2, R4, 0x8, R2 ;  /* 0x0000000804027825 */ /* 0x001fcc00078e0202 */
[----:B------:R-:W2:Y:S01]  /*28e0*/  LDG.E.64 R2, desc[UR4][R2.64] ;  /* 0x0000000402027981 */ /* 0x000ea2000c1e1b00 */
[----:B-1----:R-:W-:-:S05]  /*28f0*/  IMAD.WIDE R6, R4, 0x8, R6 ;  /* 0x0000000804067825 */ /* 0x002fca00078e0206 */
[----:B--2---:R-:W-:Y:S01]  /*2900*/  STG.E.64 desc[UR4][R6.64], R2 ;  /* 0x0000000206007986 */ /* 0x004fe2000c101b04 */
[----:B------:R-:W-:Y:S05]  /*2910*/  EXIT ;  /* 0x000000000000794d */ /* 0x000fea0003800000 */
        .weak           $__internal_0_$__cuda_sm20_div_rn_f64_full
        .type           $__internal_0_$__cuda_sm20_div_rn_f64_full,@function
        .size           $__internal_0_$__cuda_sm20_div_rn_f64_full,(.L_x_47 - $__internal_0_$__cuda_sm20_div_rn_f64_full)
$__internal_0_$__cuda_sm20_div_rn_f64_full:
[----:B------:R-:W-:Y:S01]  /*2920*/  FSETP.GEU.AND P4, PT, |R21|, 1.469367938527859385e-39, PT ;  /* 0x001000001500780b */ /* 0x000fe20003f8e200 */
[----:B------:R-:W-:Y:S01]  /*2930*/  IMAD.MOV.U32 R32, RZ, RZ, 0x1ca00000 ;  /* 0x1ca00000ff207424 */ /* 0x000fe200078e00ff */
[C---:B------:R-:W-:Y:S01]  /*2940*/  FSETP.GEU.AND P2, PT, |R25|.reuse, 1.469367938527859385e-39, PT ;  /* 0x001000001900780b */ /* 0x040fe20003f4e200 */
[----:B------:R-:W-:Y:S01]  /*2950*/  IMAD.MOV.U32 R38, RZ, RZ, 0x1 ;  /* 0x00000001ff267424 */ /* 0x000fe200078e00ff */
[----:B------:R-:W-:Y:S01]  /*2960*/  LOP3.LUT R22, R25, 0x800fffff, RZ, 0xc0, !PT ;  /* 0x800fffff19167812 */ /* 0x000fe200078ec0ff */
[----:B------:R-:W-:Y:S01]  /*2970*/  BSSY.RECONVERGENT B1, `(.L_x_41) ;  /* 0x0000052000017945 */ /* 0x000fe20003800200 */
[----:B------:R-:W-:Y:S02]  /*2980*/  LOP3.LUT R31, R21, 0x7ff00000, RZ, 0xc0, !PT ;  /* 0x7ff00000151f7812 */ /* 0x000fe400078ec0ff */
[----:B------:R-:W-:Y:S01]  /*2990*/  LOP3.LUT R23, R22, 0x3ff00000, RZ, 0xfc, !PT ;  /* 0x3ff0000016177812 */ /* 0x000fe200078efcff */
[----:B------:R-:W-:Y:S01]  /*29a0*/  IMAD.MOV.U32 R22, RZ, RZ, R24 ;  /* 0x000000ffff167224 */ /* 0x000fe200078e0018 */
[----:B------:R-:W-:Y:S01]  /*29b0*/  LOP3.LUT R34, R25, 0x7ff00000, RZ, 0xc0, !PT ;  /* 0x7ff0000019227812 */ /* 0x000fe200078ec0ff */
[----:B------:R-:W-:-:S02]  /*29c0*/  IMAD.MOV.U32 R33, RZ, RZ, R31 ;  /* 0x000000ffff217224 */ /* 0x000fc400078e001f */
[----:B------:R-:W-:Y:S01]  /*29d0*/  @!P4 LOP3.LUT R26, R25, 0x7ff00000, RZ, 0xc0, !PT ;  /* 0x7ff00000191ac812 */ /* 0x000fe200078ec0ff */
[----:B------:R-:W-:Y:S01]  /*29e0*/  @!P4 IMAD.MOV.U32 R28, RZ, RZ, RZ ;  /* 0x000000ffff1cc224 */ /* 0x000fe200078e00ff */
[----:B------:R-:W-:Y:S01]  /*29f0*/  @!P2 DMUL R22, R24, 8.98846567431157953865e+307 ;  /* 0x7fe000001816a828 */ /* 0x000fe20000000000 */
[C---:B------:R-:W-:Y:S02]  /*2a00*/  ISETP.GE.U32.AND P3, PT, R31.reuse, R34, PT ;  /* 0x000000221f00720c */ /* 0x040fe40003f66070 */
[----:B------:R-:W-:Y:S02]  /*2a10*/  @!P4 ISETP.GE.U32.AND P5, PT, R31, R26, PT ;  /* 0x0000001a1f00c20c */ /* 0x000fe40003fa6070 */
[C---:B------:R-:W-:Y:S01]  /*2a20*/  SEL R27, R32.reuse, 0x63400000, !P3 ;  /* 0x63400000201b7807 */ /* 0x040fe20005800000 */
[----:B------:R-:W0:Y:S01]  /*2a30*/  MUFU.RCP64H R39, R23 ;  /* 0x0000001700277308 */ /* 0x000e220000001800 */
[----:B------:R-:W-:Y:S02]  /*2a40*/  @!P4 SEL R29, R32, 0x63400000, !P5 ;  /* 0x63400000201dc807 */ /* 0x000fe40006800000 */
[----:B------:R-:W-:-:S02]  /*2a50*/  LOP3.LUT R27, R27, 0x800fffff, R21, 0xf8, !PT ;  /* 0x800fffff1b1b7812 */ /* 0x000fc400078ef815 */
[----:B------:R-:W-:Y:S02]  /*2a60*/  @!P4 LOP3.LUT R26, R29, 0x80000000, R21, 0xf8, !PT ;  /* 0x800000001d1ac812 */ /* 0x000fe400078ef815 */
[----:B------:R-:W-:Y:S02]  /*2a70*/  @!P2 LOP3.LUT R34, R23, 0x7ff00000, RZ, 0xc0, !PT ;  /* 0x7ff000001722a812 */ /* 0x000fe400078ec0ff */
[----:B------:R-:W-:Y:S01]  /*2a80*/  @!P4 LOP3.LUT R29, R26, 0x100000, RZ, 0xfc, !PT ;  /* 0x001000001a1dc812 */ /* 0x000fe200078efcff */
[----:B------:R-:W-:-:S06]  /*2a90*/  IMAD.MOV.U32 R26, RZ, RZ, R20 ;  /* 0x000000ffff1a7224 */ /* 0x000fcc00078e0014 */
[----:B------:R-:W-:Y:S02]  /*2aa0*/  @!P4 DFMA R26, R26, 2, -R28 ;  /* 0x400000001a1ac82b */ /* 0x000fe4000000081c */
[----:B0-----:R-:W-:-:S08]  /*2ab0*/  DFMA R28, R38, -R22, 1 ;  /* 0x3ff00000261c742b */ /* 0x001fd00000000816 */
[----:B------:R-:W-:Y:S01]  /*2ac0*/  DFMA R28, R28, R28, R28 ;  /* 0x0000001c1c1c722b */ /* 0x000fe2000000001c */
[----:B------:R-:W-:-:S05]  /*2ad0*/  @!P4 LOP3.LUT R33, R27, 0x7ff00000, RZ, 0xc0, !PT ;  /* 0x7ff000001b21c812 */ /* 0x000fca00078ec0ff */
[----:B------:R-:W-:Y:S02]  /*2ae0*/  VIADD R35, R33, 0xffffffff ;  /* 0xffffffff21237836 */ /* 0x000fe40000000000 */
[----:B------:R-:W-:-:S03]  /*2af0*/  DFMA R38, R38, R28, R38 ;  /* 0x0000001c2626722b */ /* 0x000fc60000000026 */
[----:B------:R-:W-:Y:S01]  /*2b00*/  ISETP.GT.U32.AND P2, PT, R35, 0x7feffffe, PT ;  /* 0x7feffffe2300780c */ /* 0x000fe20003f44070 */
[----:B------:R-:W-:-:S04]  /*2b10*/  VIADD R35, R34, 0xffffffff ;  /* 0xffffffff22237836 */ /* 0x000fc80000000000 */
[----:B------:R-:W-:Y:S01]  /*2b20*/  DFMA R40, R38, -R22, 1 ;  /* 0x3ff000002628742b */ /* 0x000fe20000000816 */
[----:B------:R-:W-:-:S07]  /*2b30*/  ISETP.GT.U32.OR P2, PT, R35, 0x7feffffe, P2 ;  /* 0x7feffffe2300780c */ /* 0x000fce0001744470 */
[----:B------:R-:W-:-:S08]  /*2b40*/  DFMA R40, R38, R40, R38 ;  /* 0x000000282628722b */ /* 0x000fd00000000026 */
[----:B------:R-:W-:-:S08]  /*2b50*/  DMUL R38, R40, R26 ;  /* 0x0000001a28267228 */ /* 0x000fd00000000000 */
[----:B------:R-:W-:-:S08]  /*2b60*/  DFMA R28, R38, -R22, R26 ;  /* 0x80000016261c722b */ /* 0x000fd0000000001a */
[----:B------:R-:W-:Y:S01]  /*2b70*/  DFMA R28, R40, R28, R38 ;  /* 0x0000001c281c722b */ /* 0x000fe20000000026 */
[----:B------:R-:W-:Y:S10]  /*2b80*/  @P2 BRA `(.L_x_42) ;  /* 0x00000000006c2947 */ /* 0x000ff40003800000 */
[----:B------:R-:W-:-:S04]  /*2b90*/  LOP3.LUT R20, R25, 0x7ff00000, RZ, 0xc0, !PT ;  /* 0x7ff0000019147812 */ /* 0x000fc800078ec0ff */
[CC--:B------:R-:W-:Y:S02]  /*2ba0*/  VIADDMNMX R21, R31.reuse, -R20.reuse, 0xb9600000, !PT ;  /* 0xb96000001f157446 */ /* 0x0c0fe40007800914 */
[----:B------:R-:W-:Y:S02]  /*2bb0*/  ISETP.GE.U32.AND P2, PT, R31, R20, PT ;  /* 0x000000141f00720c */ /* 0x000fe40003f46070 */
[----:B------:R-:W-:Y:S02]  /*2bc0*/  VIMNMX R20, PT, PT, R21, 0x46a00000, PT ;  /* 0x46a0000015147848 */ /* 0x000fe40003fe0100 */
[----:B------:R-:W-:Y:S01]  /*2bd0*/  SEL R21, R32, 0x63400000, !P2 ;  /* 0x6340000020157807 */ /* 0x000fe20005000000 */
[----:B------:R-:W-:-:S04]  /*2be0*/  IMAD.MOV.U32 R32, RZ, RZ, RZ ;  /* 0x000000ffff207224 */ /* 0x000fc800078e00ff */
[----:B------:R-:W-:-:S04]  /*2bf0*/  IMAD.IADD R20, R20, 0x1, -R21 ;  /* 0x0000000114147824 */ /* 0x000fc800078e0a15 */
[----:B------:R-:W-:-:S06]  /*2c00*/  VIADD R33, R20, 0x7fe00000 ;  /* 0x7fe0000014217836 */ /* 0x000fcc0000000000 */
[----:B------:R-:W-:-:S10]  /*2c10*/  DMUL R38, R28, R32 ;  /* 0x000000201c267228 */ /* 0x000fd40000000000 */
[----:B------:R-:W-:-:S13]  /*2c20*/  FSETP.GTU.AND P2, PT, |R39|, 1.469367938527859385e-39, PT ;  /* 0x001000002700780b */ /* 0x000fda0003f4c200 */
[----:B------:R-:W-:Y:S05]  /*2c30*/  @P2 BRA `(.L_x_43) ;  /* 0x0000000000942947 */ /* 0x000fea0003800000 */
[----:B------:R-:W-:Y:S01]  /*2c40*/  DFMA R22, R28, -R22, R26 ;  /* 0x800000161c16722b */ /* 0x000fe2000000001a */
[----:B------:R-:W-:-:S09]  /*2c50*/  IMAD.MOV.U32 R32, RZ, RZ, RZ ;  /* 0x000000ffff207224 */ /* 0x000fd200078e00ff */
[C---:B------:R-:W-:Y:S02]  /*2c60*/  FSETP.NEU.AND P2, PT, R23.reuse, RZ, PT ;  /* 0x000000ff1700720b */ /* 0x040fe40003f4d000 */
[----:B------:R-:W-:-:S04]  /*2c70*/  LOP3.LUT R25, R23, 0x80000000, R25, 0x48, !PT ;  /* 0x8000000017197812 */ /* 0x000fc800078e4819 */
[----:B------:R-:W-:-:S07]  /*2c80*/  LOP3.LUT R33, R25, R33, RZ, 0xfc, !PT ;  /* 0x0000002119217212 */ /* 0x000fce00078efcff */
[----:B------:R-:W-:Y:S05]  /*2c90*/  @!P2 BRA `(.L_x_43) ;  /* 0x00000000007ca947 */ /* 0x000fea0003800000 */
[----:B------:R-:W-:Y:S01]  /*2ca0*/  IMAD.MOV R23, RZ, RZ, -R20 ;  /* 0x000000ffff177224 */ /* 0x000fe200078e0a14 */
[----:B------:R-:W-:Y:S01]  /*2cb0*/  IADD3 R21, PT, PT, -R20, -0x43300000, RZ ;  /* 0xbcd0000014157810 */ /* 0x000fe20007ffe1ff */
[----:B------:R-:W-:-:S06]  /*2cc0*/  IMAD.MOV.U32 R22, RZ, RZ, RZ ;  /* 0x000000ffff167224 */ /* 0x000fcc00078e00ff */
[----:B------:R-:W-:Y:S02]  /*2cd0*/  DFMA R22, R38, -R22, R28 ;  /* 0x800000162616722b */ /* 0x000fe4000000001c */
[----:B------:R-:W-:-:S08]  /*2ce0*/  DMUL.RP R28, R28, R32 ;  /* 0x000000201c1c7228 */ /* 0x000fd00000008000 */
[----:B------:R-:W-:Y:S02]  /*2cf0*/  FSETP.NEU.AND P2, PT, |R23|, R21, PT ;  /* 0x000000151700720b */ /* 0x000fe40003f4d200 */
[----:B------:R-:W-:Y:S02]  /*2d00*/  LOP3.LUT R25, R29, R25, RZ, 0x3c, !PT ;  /* 0x000000191d197212 */ /* 0x000fe400078e3cff */
[----:B------:R-:W-:Y:S02]  /*2d10*/  FSEL R38, R28, R38, !P2 ;  /* 0x000000261c267208 */ /* 0x000fe40005000000 */
[----:B------:R-:W-:Y:S01]  /*2d20*/  FSEL R39, R25, R39, !P2 ;  /* 0x0000002719277208 */ /* 0x000fe20005000000 */
[----:B------:R-:W-:Y:S06]  /*2d30*/  BRA `(.L_x_43) ;  /* 0x0000000000547947 */ /* 0x000fec0003800000 */
.L_x_42:
[----:B------:R-:W-:-:S14]  /*2d40*/  DSETP.NAN.AND P2, PT, R20, R20, PT ;  /* 0x000000141400722a */ /* 0x000fdc0003f48000 */
[----:B------:R-:W-:Y:S05]  /*2d50*/  @P2 BRA `(.L_x_44) ;  /* 0x0000000000442947 */ /* 0x000fea0003800000 */
[----:B------:R-:W-:-:S14]  /*2d60*/  DSETP.NAN.AND P2, PT, R24, R24, PT ;  /* 0x000000181800722a */ /* 0x000fdc0003f48000 */
[----:B------:R-:W-:Y:S05]  /*2d70*/  @P2 BRA `(.L_x_45) ;  /* 0x0000000000302947 */ /* 0x000fea0003800000 */
[----:B------:R-:W-:Y:S01]  /*2d80*/  ISETP.NE.AND P2, PT, R33, R34, PT ;  /* 0x000000222100720c */ /* 0x000fe20003f45270 */
[----:B------:R-:W-:Y:S02]  /*2d90*/  IMAD.MOV.U32 R38, RZ, RZ, 0x0 ;  /* 0x00000000ff267424 */ /* 0x000fe400078e00ff */
[----:B------:R-:W-:-:S10]  /*2da0*/  IMAD.MOV.U32 R39, RZ, RZ, -0x80000 ;  /* 0xfff80000ff277424 */ /* 0x000fd400078e00ff */
[----:B------:R-:W-:Y:S05]  /*2db0*/  @!P2 BRA `(.L_x_43) ;  /* 0x000000000034a947 */ /* 0x000fea0003800000 */
[----:B------:R-:W-:Y:S02]  /*2dc0*/  ISETP.NE.AND P2, PT, R33, 0x7ff00000, PT ;  /* 0x7ff000002100780c */ /* 0x000fe40003f45270 */
[----:B------:R-:W-:Y:S02]  /*2dd0*/  LOP3.LUT R39, R21, 0x80000000, R25, 0x48, !PT ;  /* 0x8000000015277812 */ /* 0x000fe400078e4819 */
[----:B------:R-:W-:-:S13]  /*2de0*/  ISETP.EQ.OR P2, PT, R34, RZ, !P2 ;  /* 0x000000ff2200720c */ /* 0x000fda0005742670 */
[----:B------:R-:W-:Y:S01]  /*2df0*/  @P2 LOP3.LUT R20, R39, 0x7ff00000, RZ, 0xfc, !PT ;  /* 0x7ff0000027142812 */ /* 0x000fe200078efcff */
[----:B------:R-:W-:Y:S02]  /*2e00*/  @!P2 IMAD.MOV.U32 R38, RZ, RZ, RZ ;  /* 0x000000ffff26a224 */ /* 0x000fe400078e00ff */
[----:B------:R-:W-:Y:S02]  /*2e10*/  @P2 IMAD.MOV.U32 R38, RZ, RZ, RZ ;  /* 0x000000ffff262224 */ /* 0x000fe400078e00ff */
[----:B------:R-:W-:Y:S01]  /*2e20*/  @P2 IMAD.MOV.U32 R39, RZ, RZ, R20 ;  /* 0x000000ffff272224 */ /* 0x000fe200078e0014 */
[----:B------:R-:W-:Y:S06]  /*2e30*/  BRA `(.L_x_43) ;  /* 0x0000000000147947 */ /* 0x000fec0003800000 */
.L_x_45:
[----:B------:R-:W-:Y:S01]  /*2e40*/  LOP3.LUT R39, R25, 0x80000, RZ, 0xfc, !PT ;  /* 0x0008000019277812 */ /* 0x000fe200078efcff */
[----:B------:R-:W-:Y:S01]  /*2e50*/  IMAD.MOV.U32 R38, RZ, RZ, R24 ;  /* 0x000000ffff267224 */ /* 0x000fe200078e0018 */
[----:B------:R-:W-:Y:S06]  /*2e60*/  BRA `(.L_x_43) ;  /* 0x0000000000087947 */ /* 0x000fec0003800000 */
.L_x_44:
[----:B------:R-:W-:Y:S01]  /*2e70*/  LOP3.LUT R39, R21, 0x80000, RZ, 0xfc, !PT ;  /* 0x0008000015277812 */ /* 0x000fe200078efcff */
[----:B------:R-:W-:-:S07]  /*2e80*/  IMAD.MOV.U32 R38, RZ, RZ, R20 ;  /* 0x000000ffff267224 */ /* 0x000fce00078e0014 */
.L_x_43:
[----:B------:R-:W-:Y:S05]  /*2e90*/  BSYNC.RECONVERGENT B1 ;  /* 0x0000000000017941 */ /* 0x000fea0003800200 */
.L_x_41:
[----:B------:R-:W-:Y:S02]  /*2ea0*/  IMAD.MOV.U32 R20, RZ, RZ, R0 ;  /* 0x000000ffff147224 */ /* 0x000fe400078e0000 */
[----:B------:R-:W-:Y:S02]  /*2eb0*/  IMAD.MOV.U32 R21, RZ, RZ, 0x0 ;  /* 0x00000000ff157424 */ /* 0x000fe400078e00ff */
[----:B------:R-:W-:Y:S02]  /*2ec0*/  IMAD.MOV.U32 R22, RZ, RZ, R38 ;  /* 0x000000ffff167224 */ /* 0x000fe400078e0026 */
[----:B------:R-:W-:Y:S01]  /*2ed0*/  IMAD.MOV.U32 R23, RZ, RZ, R39 ;  /* 0x000000ffff177224 */ /* 0x000fe200078e0027 */
[----:B------:R-:W-:Y:S06]  /*2ee0*/  RET.REL.NODEC R20 `(_Z18preprocess_nb_gridPiS_S_S_PdS0_S0_ddddddiiiS_S_S_S0_iiiii) ;  /* 0xffffffd014447950 */ /* 0x000fec0003c3ffff */
.L_x_46:
        /* <DEDUP_REMOVED lines=9> */
.L_x_47:


//--------------------- .nv.shared.reserved.0     --------------------------
	.section	.nv.shared.reserved.0,"aw",@nobits
	.weak		__nv_reservedSMEM_offset_0_alias
	.size		__nv_reservedSMEM_offset_0_alias, 0, 64
	.other		__nv_reservedSMEM_offset_0_alias,@"STO_CUDA_RESERVED_SHARED STV_DEFAULT"
__nv_reservedSMEM_offset_0_alias:
	.zero		0
	.zero		64


//--------------------- .nv.constant0._Z9setScalariPii --------------------------
	.section	.nv.constant0._Z9setScalariPii,"a",@progbits
	.sectionflags	@""
	.align	4
.nv.constant0._Z9setScalariPii:
	.zero		916


//--------------------- .nv.constant0._Z12set_obc_tagsPiS_i --------------------------
	.section	.nv.constant0._Z12set_obc_tagsPiS_i,"a",@progbits
	.sectionflags	@""
	.align	4
.nv.constant0._Z12set_obc_tagsPiS_i:
	.zero		916


//--------------------- .nv.constant0._Z12set_wbc_tagsPiS_i --------------------------
	.section	.nv.constant0._Z12set_wbc_tagsPiS_i,"a",@progbits
	.sectionflags	@""
	.align	4
.nv.constant0._Z12set_wbc_tagsPiS_i:
	.zero		916


//--------------------- .nv.constant0._Z10set_interpPii --------------------------
	.section	.nv.constant0._Z10set_interpPii,"a",@progbits
	.sectionflags	@""
	.align	4
.nv.constant0._Z10set_interpPii:
	.zero		908


//--------------------- .nv.constant0._Z7set_tagPii --------------------------
	.section	.nv.constant0._Z7set_tagPii,"a",@progbits
	.sectionflags	@""
	.align	4
.nv.constant0._Z7set_tagPii:
	.zero		908


//--------------------- .nv.constant0._Z18preprocess_nb_gridPiS_S_S_PdS0_S0_ddddddiiiS_S_S_S0_iiiii --------------------------
	.section	.nv.constant0._Z18preprocess_nb_gridPiS_S_S_PdS0_S0_ddddddiiiS_S_S_S0_iiiii,"a",@progbits
	.sectionflags	@""
	.align	4
.nv.constant0._Z18preprocess_nb_gridPiS_S_S_PdS0_S0_ddddddiiiS_S_S_S0_iiiii:
	.zero		1068


//--------------------- SYMBOLS --------------------------

	.type		.nv.reservedSmem.offset0,@object
	.size		.nv.reservedSmem.offset0,0x4
